//
// Generated by NVIDIA NVVM Compiler
//
// Compiler Build ID: CL-36424714
// Cuda compilation tools, release 13.0, V13.0.88
// Based on NVVM 20.0.0
//

.version 9.0
.target sm_100
.address_size 64

	// .globl	conv2d_input_grad

.visible .entry conv2d_input_grad(
	.param .u64 .ptr .align 1 conv2d_input_grad_param_0,
	.param .u64 .ptr .align 1 conv2d_input_grad_param_1,
	.param .u64 .ptr .align 1 conv2d_input_grad_param_2,
	.param .u32 conv2d_input_grad_param_3,
	.param .u32 conv2d_input_grad_param_4,
	.param .u32 conv2d_input_grad_param_5,
	.param .u32 conv2d_input_grad_param_6,
	.param .u32 conv2d_input_grad_param_7,
	.param .u32 conv2d_input_grad_param_8,
	.param .u32 conv2d_input_grad_param_9,
	.param .u32 conv2d_input_grad_param_10,
	.param .u32 conv2d_input_grad_param_11,
	.param .u32 conv2d_input_grad_param_12,
	.param .u32 conv2d_input_grad_param_13,
	.param .u32 conv2d_input_grad_param_14,
	.param .u32 conv2d_input_grad_param_15
)
{
	.reg .pred 	%p<88>;
	.reg .b32 	%r<109>;
	.reg .b32 	%f<53>;
	.reg .b64 	%rd<39>;

	ld.param.u64 	%rd8, [conv2d_input_grad_param_0];
	ld.param.u64 	%rd9, [conv2d_input_grad_param_1];
	ld.param.u32 	%r61, [conv2d_input_grad_param_3];
	ld.param.u32 	%r49, [conv2d_input_grad_param_4];
	ld.param.u32 	%r50, [conv2d_input_grad_param_5];
	ld.param.u32 	%r51, [conv2d_input_grad_param_6];
	ld.param.u32 	%r52, [conv2d_input_grad_param_7];
	ld.param.u32 	%r53, [conv2d_input_grad_param_8];
	ld.param.u32 	%r54, [conv2d_input_grad_param_9];
	ld.param.u32 	%r55, [conv2d_input_grad_param_10];
	ld.param.u32 	%r56, [conv2d_input_grad_param_11];
	ld.param.u32 	%r57, [conv2d_input_grad_param_12];
	ld.param.u32 	%r58, [conv2d_input_grad_param_13];
	ld.param.u32 	%r59, [conv2d_input_grad_param_14];
	ld.param.u32 	%r60, [conv2d_input_grad_param_15];
	cvta.to.global.u64 	%rd1, %rd9;
	cvta.to.global.u64 	%rd2, %rd8;
	mov.u32 	%r62, %ctaid.x;
	mov.u32 	%r63, %ntid.x;
	mov.u32 	%r64, %tid.x;
	mad.lo.s32 	%r1, %r62, %r63, %r64;
	mul.lo.s32 	%r65, %r49, %r61;
	mul.lo.s32 	%r66, %r65, %r50;
	mul.lo.s32 	%r67, %r66, %r51;
	setp.ge.s32 	%p1, %r1, %r67;
	mov.f32 	%f44, 0f00000000;
	@%p1 bra 	$L__BB0_42;
	div.s32 	%r68, %r1, %r51;
	rem.s32 	%r2, %r68, %r50;
	mul.lo.s32 	%r3, %r51, %r50;
	setp.lt.s32 	%p2, %r52, 1;
	@%p2 bra 	$L__BB0_41;
	add.s32 	%r4, %r2, %r59;
	rem.s32 	%r69, %r1, %r51;
	add.s32 	%r5, %r69, %r60;
	mul.lo.s32 	%r70, %r3, %r49;
	div.s32 	%r6, %r1, %r70;
	min.s32 	%r71, %r53, %r54;
	setp.lt.s32 	%p3, %r71, 1;
	@%p3 bra 	$L__BB0_41;
	and.b32  	%r7, %r54, 3;
	and.b32  	%r8, %r54, 2147483644;
	neg.s32 	%r9, %r8;
	div.s32 	%r73, %r1, %r3;
	rem.s32 	%r10, %r73, %r49;
	mul.lo.s32 	%r11, %r6, %r52;
	mov.f32 	%f44, 0f00000000;
	mov.b32 	%r103, 0;
$L__BB0_4:
	add.s32 	%r75, %r103, %r11;
	mul.lo.s32 	%r13, %r75, %r55;
	mad.lo.s32 	%r76, %r103, %r49, %r10;
	mul.lo.s32 	%r14, %r76, %r53;
	mov.b32 	%r104, 0;
$L__BB0_5:
	setp.lt.u32 	%p4, %r54, 4;
	sub.s32 	%r16, %r4, %r104;
	rem.s32 	%r17, %r16, %r57;
	add.s32 	%r78, %r104, %r14;
	mul.lo.s32 	%r18, %r78, %r54;
	mov.b32 	%r108, 0;
	@%p4 bra 	$L__BB0_24;
	add.s32 	%r107, %r5, -3;
	mul.wide.s32 	%rd10, %r18, 4;
	add.s64 	%rd11, %rd1, %rd10;
	add.s64 	%rd38, %rd11, 12;
	mov.u32 	%r105, %r18;
	mov.u32 	%r106, %r9;
$L__BB0_7:
	setp.ne.s32 	%p5, %r17, 0;
	add.s32 	%r23, %r107, 2;
	add.s32 	%r24, %r107, 3;
	@%p5 bra 	$L__BB0_11;
	rem.s32 	%r79, %r24, %r58;
	setp.ne.s32 	%p6, %r79, 0;
	@%p6 bra 	$L__BB0_11;
	div.s32 	%r25, %r16, %r57;
	div.s32 	%r26, %r24, %r58;
	setp.gt.s32 	%p7, %r25, -1;
	setp.lt.s32 	%p8, %r25, %r55;
	and.pred  	%p9, %p7, %p8;
	setp.gt.s32 	%p10, %r26, -1;
	setp.lt.s32 	%p11, %r26, %r56;
	and.pred  	%p12, %p10, %p11;
	and.pred  	%p14, %p9, %p12;
	not.pred 	%p15, %p14;
	@%p15 bra 	$L__BB0_11;
	add.s32 	%r80, %r25, %r13;
	mad.lo.s32 	%r81, %r80, %r56, %r26;
	mul.wide.s32 	%rd12, %r81, 4;
	add.s64 	%rd13, %rd2, %rd12;
	ld.global.nc.f32 	%f25, [%rd13];
	mul.wide.s32 	%rd14, %r105, 4;
	add.s64 	%rd15, %rd1, %rd14;
	ld.global.nc.f32 	%f26, [%rd15];
	fma.rn.f32 	%f44, %f25, %f26, %f44;
$L__BB0_11:
	@%p5 bra 	$L__BB0_15;
	rem.s32 	%r82, %r23, %r58;
	setp.ne.s32 	%p17, %r82, 0;
	@%p17 bra 	$L__BB0_15;
	div.s32 	%r27, %r16, %r57;
	div.s32 	%r28, %r23, %r58;
	setp.gt.s32 	%p18, %r27, -1;
	setp.lt.s32 	%p19, %r27, %r55;
	and.pred  	%p20, %p18, %p19;
	setp.gt.s32 	%p21, %r28, -1;
	setp.lt.s32 	%p22, %r28, %r56;
	and.pred  	%p23, %p21, %p22;
	and.pred  	%p25, %p20, %p23;
	not.pred 	%p26, %p25;
	@%p26 bra 	$L__BB0_15;
	add.s32 	%r83, %r27, %r13;
	mad.lo.s32 	%r84, %r83, %r56, %r28;
	mul.wide.s32 	%rd16, %r84, 4;
	add.s64 	%rd17, %rd2, %rd16;
	ld.global.nc.f32 	%f27, [%rd17];
	ld.global.nc.f32 	%f28, [%rd38+-8];
	fma.rn.f32 	%f44, %f27, %f28, %f44;
$L__BB0_15:
	add.s32 	%r29, %r23, -1;
	@%p5 bra 	$L__BB0_19;
	rem.s32 	%r85, %r29, %r58;
	setp.ne.s32 	%p28, %r85, 0;
	@%p28 bra 	$L__BB0_19;
	div.s32 	%r30, %r16, %r57;
	div.s32 	%r31, %r29, %r58;
	setp.gt.s32 	%p29, %r30, -1;
	setp.lt.s32 	%p30, %r30, %r55;
	and.pred  	%p31, %p29, %p30;
	setp.gt.s32 	%p32, %r31, -1;
	setp.lt.s32 	%p33, %r31, %r56;
	and.pred  	%p34, %p32, %p33;
	and.pred  	%p36, %p31, %p34;
	not.pred 	%p37, %p36;
	@%p37 bra 	$L__BB0_19;
	add.s32 	%r86, %r30, %r13;
	mad.lo.s32 	%r87, %r86, %r56, %r31;
	mul.wide.s32 	%rd18, %r87, 4;
	add.s64 	%rd19, %rd2, %rd18;
	ld.global.nc.f32 	%f29, [%rd19];
	ld.global.nc.f32 	%f30, [%rd38+-4];
	fma.rn.f32 	%f44, %f29, %f30, %f44;
$L__BB0_19:
	@%p5 bra 	$L__BB0_23;
	rem.s32 	%r88, %r107, %r58;
	setp.ne.s32 	%p39, %r88, 0;
	@%p39 bra 	$L__BB0_23;
	div.s32 	%r32, %r16, %r57;
	div.s32 	%r33, %r107, %r58;
	setp.gt.s32 	%p40, %r32, -1;
	setp.lt.s32 	%p41, %r32, %r55;
	and.pred  	%p42, %p40, %p41;
	setp.gt.s32 	%p43, %r33, -1;
	setp.lt.s32 	%p44, %r33, %r56;
	and.pred  	%p45, %p43, %p44;
	and.pred  	%p47, %p42, %p45;
	not.pred 	%p48, %p47;
	@%p48 bra 	$L__BB0_23;
	add.s32 	%r89, %r32, %r13;
	mad.lo.s32 	%r90, %r89, %r56, %r33;
	mul.wide.s32 	%rd20, %r90, 4;
	add.s64 	%rd21, %rd2, %rd20;
	ld.global.nc.f32 	%f31, [%rd21];
	ld.global.nc.f32 	%f32, [%rd38];
	fma.rn.f32 	%f44, %f31, %f32, %f44;
$L__BB0_23:
	add.s32 	%r107, %r107, -4;
	add.s32 	%r106, %r106, 4;
	add.s64 	%rd38, %rd38, 16;
	add.s32 	%r105, %r105, 4;
	setp.ne.s32 	%p49, %r106, 0;
	mov.u32 	%r108, %r8;
	@%p49 bra 	$L__BB0_7;
$L__BB0_24:
	setp.eq.s32 	%p50, %r7, 0;
	@%p50 bra 	$L__BB0_39;
	setp.ne.s32 	%p51, %r17, 0;
	sub.s32 	%r38, %r5, %r108;
	@%p51 bra 	$L__BB0_29;
	rem.s32 	%r91, %r38, %r58;
	setp.ne.s32 	%p52, %r91, 0;
	@%p52 bra 	$L__BB0_29;
	div.s32 	%r39, %r16, %r57;
	div.s32 	%r40, %r38, %r58;
	setp.gt.s32 	%p53, %r39, -1;
	setp.lt.s32 	%p54, %r39, %r55;
	and.pred  	%p55, %p53, %p54;
	setp.gt.s32 	%p56, %r40, -1;
	setp.lt.s32 	%p57, %r40, %r56;
	and.pred  	%p58, %p56, %p57;
	and.pred  	%p60, %p55, %p58;
	not.pred 	%p61, %p60;
	@%p61 bra 	$L__BB0_29;
	add.s32 	%r92, %r39, %r13;
	mad.lo.s32 	%r93, %r92, %r56, %r40;
	add.s32 	%r94, %r108, %r18;
	mul.wide.s32 	%rd22, %r93, 4;
	add.s64 	%rd23, %rd2, %rd22;
	ld.global.nc.f32 	%f33, [%rd23];
	mul.wide.s32 	%rd24, %r94, 4;
	add.s64 	%rd25, %rd1, %rd24;
	ld.global.nc.f32 	%f34, [%rd25];
	fma.rn.f32 	%f44, %f33, %f34, %f44;
$L__BB0_29:
	setp.eq.s32 	%p62, %r7, 1;
	@%p62 bra 	$L__BB0_39;
	not.b32 	%r95, %r108;
	add.s32 	%r41, %r5, %r95;
	cvt.s64.s32 	%rd26, %r18;
	cvt.u64.u32 	%rd27, %r108;
	add.s64 	%rd28, %rd27, %rd26;
	shl.b64 	%rd29, %rd28, 2;
	add.s64 	%rd6, %rd1, %rd29;
	@%p51 bra 	$L__BB0_34;
	rem.s32 	%r96, %r41, %r58;
	setp.ne.s32 	%p64, %r96, 0;
	@%p64 bra 	$L__BB0_34;
	div.s32 	%r42, %r16, %r57;
	div.s32 	%r43, %r41, %r58;
	setp.gt.s32 	%p65, %r42, -1;
	setp.lt.s32 	%p66, %r42, %r55;
	and.pred  	%p67, %p65, %p66;
	setp.gt.s32 	%p68, %r43, -1;
	setp.lt.s32 	%p69, %r43, %r56;
	and.pred  	%p70, %p68, %p69;
	and.pred  	%p72, %p67, %p70;
	not.pred 	%p73, %p72;
	@%p73 bra 	$L__BB0_34;
	add.s32 	%r97, %r42, %r13;
	mad.lo.s32 	%r98, %r97, %r56, %r43;
	mul.wide.s32 	%rd30, %r98, 4;
	add.s64 	%rd31, %rd2, %rd30;
	ld.global.nc.f32 	%f35, [%rd31];
	ld.global.nc.f32 	%f36, [%rd6+4];
	fma.rn.f32 	%f44, %f35, %f36, %f44;
$L__BB0_34:
	setp.eq.s32 	%p74, %r7, 2;
	@%p74 bra 	$L__BB0_39;
	sub.s32 	%r99, %r5, %r108;
	add.s32 	%r44, %r99, -2;
	@%p51 bra 	$L__BB0_39;
	rem.s32 	%r100, %r44, %r58;
	setp.ne.s32 	%p76, %r100, 0;
	@%p76 bra 	$L__BB0_39;
	div.s32 	%r45, %r16, %r57;
	div.s32 	%r46, %r44, %r58;
	setp.gt.s32 	%p77, %r45, -1;
	setp.lt.s32 	%p78, %r45, %r55;
	and.pred  	%p79, %p77, %p78;
	setp.gt.s32 	%p80, %r46, -1;
	setp.lt.s32 	%p81, %r46, %r56;
	and.pred  	%p82, %p80, %p81;
	and.pred  	%p84, %p79, %p82;
	not.pred 	%p85, %p84;
	@%p85 bra 	$L__BB0_39;
	add.s32 	%r101, %r45, %r13;
	mad.lo.s32 	%r102, %r101, %r56, %r46;
	mul.wide.s32 	%rd32, %r102, 4;
	add.s64 	%rd33, %rd2, %rd32;
	ld.global.nc.f32 	%f37, [%rd33];
	ld.global.nc.f32 	%f38, [%rd6+8];
	fma.rn.f32 	%f44, %f37, %f38, %f44;
$L__BB0_39:
	add.s32 	%r104, %r104, 1;
	setp.ne.s32 	%p86, %r104, %r53;
	@%p86 bra 	$L__BB0_5;
	add.s32 	%r103, %r103, 1;
	setp.ne.s32 	%p87, %r103, %r52;
	@%p87 bra 	$L__BB0_4;
$L__BB0_41:
	ld.param.u64 	%rd37, [conv2d_input_grad_param_2];
	cvta.to.global.u64 	%rd34, %rd37;
	mul.wide.s32 	%rd35, %r1, 4;
	add.s64 	%rd36, %rd34, %rd35;
	st.global.f32 	[%rd36], %f44;
$L__BB0_42:
	ret;

}
	// .globl	conv2d_weight_grad
.visible .entry conv2d_weight_grad(
	.param .u64 .ptr .align 1 conv2d_weight_grad_param_0,
	.param .u64 .ptr .align 1 conv2d_weight_grad_param_1,
	.param .u64 .ptr .align 1 conv2d_weight_grad_param_2,
	.param .u32 conv2d_weight_grad_param_3,
	.param .u32 conv2d_weight_grad_param_4,
	.param .u32 conv2d_weight_grad_param_5,
	.param .u32 conv2d_weight_grad_param_6,
	.param .u32 conv2d_weight_grad_param_7,
	.param .u32 conv2d_weight_grad_param_8,
	.param .u32 conv2d_weight_grad_param_9,
	.param .u32 conv2d_weight_grad_param_10,
	.param .u32 conv2d_weight_grad_param_11,
	.param .u32 conv2d_weight_grad_param_12,
	.param .u32 conv2d_weight_grad_param_13,
	.param .u32 conv2d_weight_grad_param_14,
	.param .u32 conv2d_weight_grad_param_15
)
{
	.reg .pred 	%p<95>;
	.reg .b32 	%r<150>;
	.reg .b32 	%f<103>;
	.reg .b64 	%rd<64>;

	ld.param.u64 	%rd8, [conv2d_weight_grad_param_0];
	ld.param.u64 	%rd9, [conv2d_weight_grad_param_1];
	ld.param.u32 	%r75, [conv2d_weight_grad_param_4];
	ld.param.u32 	%r77, [conv2d_weight_grad_param_6];
	ld.param.u32 	%r78, [conv2d_weight_grad_param_7];
	ld.param.u32 	%r79, [conv2d_weight_grad_param_8];
	ld.param.u32 	%r80, [conv2d_weight_grad_param_9];
	ld.param.u32 	%r81, [conv2d_weight_grad_param_10];
	ld.param.u32 	%r82, [conv2d_weight_grad_param_11];
	ld.param.u32 	%r84, [conv2d_weight_grad_param_13];
	ld.param.u32 	%r85, [conv2d_weight_grad_param_14];
	ld.param.u32 	%r86, [conv2d_weight_grad_param_15];
	cvta.to.global.u64 	%rd1, %rd9;
	cvta.to.global.u64 	%rd2, %rd8;
	mov.u32 	%r87, %ctaid.x;
	mov.u32 	%r88, %ntid.x;
	mov.u32 	%r89, %tid.x;
	mad.lo.s32 	%r1, %r87, %r88, %r89;
	mul.lo.s32 	%r90, %r78, %r75;
	mul.lo.s32 	%r91, %r90, %r79;
	mul.lo.s32 	%r92, %r91, %r80;
	setp.ge.s32 	%p2, %r1, %r92;
	mov.f32 	%f81, 0f00000000;
	@%p2 bra 	$L__BB1_48;
	ld.param.u32 	%r130, [conv2d_weight_grad_param_3];
	div.s32 	%r93, %r1, %r80;
	mul.lo.s32 	%r94, %r93, %r80;
	sub.s32 	%r2, %r1, %r94;
	rem.s32 	%r3, %r93, %r79;
	mul.lo.s32 	%r4, %r80, %r79;
	setp.lt.s32 	%p3, %r130, 1;
	@%p3 bra 	$L__BB1_47;
	sub.s32 	%r5, %r3, %r85;
	sub.s32 	%r6, %r2, %r86;
	min.s32 	%r95, %r81, %r82;
	setp.lt.s32 	%p4, %r95, 1;
	@%p4 bra 	$L__BB1_47;
	and.b32  	%r7, %r82, 7;
	and.b32  	%r8, %r82, 2147483640;
	shl.b32 	%r9, %r84, 3;
	mad.lo.s32 	%r97, %r84, 7, %r2;
	sub.s32 	%r10, %r97, %r86;
	mad.lo.s32 	%r98, %r84, 6, %r2;
	sub.s32 	%r11, %r98, %r86;
	mad.lo.s32 	%r99, %r84, 5, %r2;
	sub.s32 	%r12, %r99, %r86;
	shl.b32 	%r100, %r84, 2;
	add.s32 	%r101, %r2, %r100;
	sub.s32 	%r13, %r101, %r86;
	add.s32 	%r102, %r2, %r84;
	sub.s32 	%r14, %r102, %r86;
	shl.b32 	%r103, %r84, 1;
	add.s32 	%r104, %r2, %r103;
	sub.s32 	%r15, %r104, %r86;
	mad.lo.s32 	%r105, %r84, 3, %r2;
	sub.s32 	%r16, %r105, %r86;
	mul.lo.s32 	%r106, %r4, %r75;
	div.s32 	%r17, %r1, %r106;
	div.s32 	%r107, %r1, %r4;
	rem.s32 	%r18, %r107, %r75;
	mov.f32 	%f81, 0f00000000;
	mov.b32 	%r134, 0;
$L__BB1_4:
	mov.b32 	%r135, 0;
	mad.lo.s32 	%r111, %r134, %r75, %r18;
	mad.lo.s32 	%r113, %r134, %r78, %r17;
$L__BB1_5:
	ld.param.u32 	%r133, [conv2d_weight_grad_param_12];
	ld.param.u32 	%r132, [conv2d_weight_grad_param_5];
	setp.lt.u32 	%p5, %r82, 8;
	mad.lo.s32 	%r110, %r135, %r133, %r5;
	setp.gt.s32 	%p6, %r110, -1;
	setp.lt.s32 	%p7, %r110, %r132;
	and.pred  	%p1, %p6, %p7;
	mad.lo.s32 	%r112, %r111, %r132, %r110;
	mul.lo.s32 	%r21, %r112, %r77;
	mad.lo.s32 	%r114, %r113, %r81, %r135;
	mul.lo.s32 	%r22, %r114, %r82;
	mov.b32 	%r148, 0;
	@%p5 bra 	$L__BB1_24;
	and.b32  	%r115, %r82, 2147483640;
	neg.s32 	%r146, %r115;
	add.s32 	%r144, %r6, %r21;
	add.s32 	%r143, %r10, %r21;
	mul.wide.s32 	%rd10, %r22, 4;
	add.s64 	%rd11, %rd1, %rd10;
	add.s64 	%rd63, %rd11, 16;
	add.s32 	%r142, %r11, %r21;
	add.s32 	%r141, %r12, %r21;
	add.s32 	%r140, %r13, %r21;
	add.s32 	%r138, %r14, %r21;
	add.s32 	%r137, %r15, %r21;
	add.s32 	%r136, %r16, %r21;
	mov.u32 	%r139, %r22;
	mov.u32 	%r145, %r6;
$L__BB1_7:
	.pragma "nounroll";
	setp.gt.s32 	%p8, %r145, -1;
	setp.lt.s32 	%p9, %r145, %r77;
	and.pred  	%p10, %p8, %p9;
	and.pred  	%p11, %p1, %p10;
	not.pred 	%p12, %p11;
	@%p12 bra 	$L__BB1_9;
	mul.wide.s32 	%rd12, %r144, 4;
	add.s64 	%rd13, %rd2, %rd12;
	ld.global.nc.f32 	%f45, [%rd13];
	mul.wide.s32 	%rd14, %r139, 4;
	add.s64 	%rd15, %rd1, %rd14;
	ld.global.nc.f32 	%f46, [%rd15];
	fma.rn.f32 	%f81, %f45, %f46, %f81;
$L__BB1_9:
	add.s32 	%r43, %r84, %r145;
	setp.gt.s32 	%p13, %r43, -1;
	setp.lt.s32 	%p14, %r43, %r77;
	and.pred  	%p15, %p13, %p14;
	and.pred  	%p16, %p1, %p15;
	not.pred 	%p17, %p16;
	@%p17 bra 	$L__BB1_11;
	mul.wide.s32 	%rd16, %r138, 4;
	add.s64 	%rd17, %rd2, %rd16;
	ld.global.nc.f32 	%f47, [%rd17];
	ld.global.nc.f32 	%f48, [%rd63+-12];
	fma.rn.f32 	%f81, %f47, %f48, %f81;
$L__BB1_11:
	add.s32 	%r44, %r84, %r43;
	setp.gt.s32 	%p18, %r44, -1;
	setp.lt.s32 	%p19, %r44, %r77;
	and.pred  	%p20, %p18, %p19;
	and.pred  	%p21, %p1, %p20;
	not.pred 	%p22, %p21;
	@%p22 bra 	$L__BB1_13;
	mul.wide.s32 	%rd18, %r137, 4;
	add.s64 	%rd19, %rd2, %rd18;
	ld.global.nc.f32 	%f49, [%rd19];
	ld.global.nc.f32 	%f50, [%rd63+-8];
	fma.rn.f32 	%f81, %f49, %f50, %f81;
$L__BB1_13:
	add.s32 	%r45, %r84, %r44;
	setp.gt.s32 	%p23, %r45, -1;
	setp.lt.s32 	%p24, %r45, %r77;
	and.pred  	%p25, %p23, %p24;
	and.pred  	%p26, %p1, %p25;
	not.pred 	%p27, %p26;
	@%p27 bra 	$L__BB1_15;
	mul.wide.s32 	%rd20, %r136, 4;
	add.s64 	%rd21, %rd2, %rd20;
	ld.global.nc.f32 	%f51, [%rd21];
	ld.global.nc.f32 	%f52, [%rd63+-4];
	fma.rn.f32 	%f81, %f51, %f52, %f81;
$L__BB1_15:
	add.s32 	%r46, %r84, %r45;
	setp.gt.s32 	%p28, %r46, -1;
	setp.lt.s32 	%p29, %r46, %r77;
	and.pred  	%p30, %p28, %p29;
	and.pred  	%p31, %p1, %p30;
	not.pred 	%p32, %p31;
	@%p32 bra 	$L__BB1_17;
	mul.wide.s32 	%rd22, %r140, 4;
	add.s64 	%rd23, %rd2, %rd22;
	ld.global.nc.f32 	%f53, [%rd23];
	ld.global.nc.f32 	%f54, [%rd63];
	fma.rn.f32 	%f81, %f53, %f54, %f81;
$L__BB1_17:
	add.s32 	%r47, %r84, %r46;
	setp.gt.s32 	%p33, %r47, -1;
	setp.lt.s32 	%p34, %r47, %r77;
	and.pred  	%p35, %p33, %p34;
	and.pred  	%p36, %p1, %p35;
	not.pred 	%p37, %p36;
	@%p37 bra 	$L__BB1_19;
	mul.wide.s32 	%rd24, %r141, 4;
	add.s64 	%rd25, %rd2, %rd24;
	ld.global.nc.f32 	%f55, [%rd25];
	ld.global.nc.f32 	%f56, [%rd63+4];
	fma.rn.f32 	%f81, %f55, %f56, %f81;
$L__BB1_19:
	add.s32 	%r48, %r84, %r47;
	setp.gt.s32 	%p38, %r48, -1;
	setp.lt.s32 	%p39, %r48, %r77;
	and.pred  	%p40, %p38, %p39;
	and.pred  	%p41, %p1, %p40;
	not.pred 	%p42, %p41;
	@%p42 bra 	$L__BB1_21;
	mul.wide.s32 	%rd26, %r142, 4;
	add.s64 	%rd27, %rd2, %rd26;
	ld.global.nc.f32 	%f57, [%rd27];
	ld.global.nc.f32 	%f58, [%rd63+8];
	fma.rn.f32 	%f81, %f57, %f58, %f81;
$L__BB1_21:
	add.s32 	%r116, %r84, %r48;
	setp.gt.s32 	%p43, %r116, -1;
	setp.lt.s32 	%p44, %r116, %r77;
	and.pred  	%p45, %p43, %p44;
	and.pred  	%p46, %p1, %p45;
	not.pred 	%p47, %p46;
	@%p47 bra 	$L__BB1_23;
	mul.wide.s32 	%rd28, %r143, 4;
	add.s64 	%rd29, %rd2, %rd28;
	ld.global.nc.f32 	%f59, [%rd29];
	ld.global.nc.f32 	%f60, [%rd63+12];
	fma.rn.f32 	%f81, %f59, %f60, %f81;
$L__BB1_23:
	add.s32 	%r146, %r146, 8;
	add.s32 	%r145, %r145, %r9;
	add.s32 	%r144, %r144, %r9;
	add.s32 	%r143, %r143, %r9;
	add.s64 	%rd63, %rd63, 32;
	add.s32 	%r142, %r142, %r9;
	add.s32 	%r141, %r141, %r9;
	add.s32 	%r140, %r140, %r9;
	add.s32 	%r139, %r139, 8;
	add.s32 	%r138, %r138, %r9;
	add.s32 	%r137, %r137, %r9;
	add.s32 	%r136, %r136, %r9;
	setp.ne.s32 	%p48, %r146, 0;
	mov.u32 	%r148, %r8;
	@%p48 bra 	$L__BB1_7;
$L__BB1_24:
	setp.eq.s32 	%p49, %r7, 0;
	@%p49 bra 	$L__BB1_45;
	add.s32 	%r117, %r7, -1;
	setp.lt.u32 	%p50, %r117, 3;
	@%p50 bra 	$L__BB1_35;
	mad.lo.s32 	%r61, %r148, %r84, %r6;
	setp.gt.s32 	%p51, %r61, -1;
	setp.lt.s32 	%p52, %r61, %r77;
	and.pred  	%p53, %p51, %p52;
	and.pred  	%p55, %p1, %p53;
	not.pred 	%p56, %p55;
	@%p56 bra 	$L__BB1_28;
	add.s32 	%r118, %r61, %r21;
	add.s32 	%r119, %r148, %r22;
	mul.wide.s32 	%rd30, %r118, 4;
	add.s64 	%rd31, %rd2, %rd30;
	ld.global.nc.f32 	%f62, [%rd31];
	mul.wide.s32 	%rd32, %r119, 4;
	add.s64 	%rd33, %rd1, %rd32;
	ld.global.nc.f32 	%f63, [%rd33];
	fma.rn.f32 	%f81, %f62, %f63, %f81;
$L__BB1_28:
	add.s32 	%r62, %r61, %r84;
	setp.gt.s32 	%p57, %r62, -1;
	setp.lt.s32 	%p58, %r62, %r77;
	and.pred  	%p59, %p57, %p58;
	and.pred  	%p60, %p1, %p59;
	cvt.s64.s32 	%rd34, %r22;
	cvt.u64.u32 	%rd35, %r148;
	add.s64 	%rd36, %rd35, %rd34;
	shl.b64 	%rd37, %rd36, 2;
	add.s64 	%rd6, %rd1, %rd37;
	not.pred 	%p61, %p60;
	@%p61 bra 	$L__BB1_30;
	add.s32 	%r120, %r62, %r21;
	mul.wide.s32 	%rd38, %r120, 4;
	add.s64 	%rd39, %rd2, %rd38;
	ld.global.nc.f32 	%f64, [%rd39];
	ld.global.nc.f32 	%f65, [%rd6+4];
	fma.rn.f32 	%f81, %f64, %f65, %f81;
$L__BB1_30:
	add.s32 	%r63, %r62, %r84;
	setp.gt.s32 	%p62, %r63, -1;
	setp.lt.s32 	%p63, %r63, %r77;
	and.pred  	%p64, %p62, %p63;
	and.pred  	%p65, %p1, %p64;
	not.pred 	%p66, %p65;
	@%p66 bra 	$L__BB1_32;
	add.s32 	%r121, %r63, %r21;
	mul.wide.s32 	%rd40, %r121, 4;
	add.s64 	%rd41, %rd2, %rd40;
	ld.global.nc.f32 	%f66, [%rd41];
	ld.global.nc.f32 	%f67, [%rd6+8];
	fma.rn.f32 	%f81, %f66, %f67, %f81;
$L__BB1_32:
	add.s32 	%r64, %r63, %r84;
	setp.gt.s32 	%p67, %r64, -1;
	setp.lt.s32 	%p68, %r64, %r77;
	and.pred  	%p69, %p67, %p68;
	and.pred  	%p70, %p1, %p69;
	not.pred 	%p71, %p70;
	@%p71 bra 	$L__BB1_34;
	add.s32 	%r122, %r64, %r21;
	mul.wide.s32 	%rd42, %r122, 4;
	add.s64 	%rd43, %rd2, %rd42;
	ld.global.nc.f32 	%f68, [%rd43];
	ld.global.nc.f32 	%f69, [%rd6+12];
	fma.rn.f32 	%f81, %f68, %f69, %f81;
$L__BB1_34:
	add.s32 	%r148, %r148, 4;
$L__BB1_35:
	and.b32  	%r123, %r82, 3;
	setp.eq.s32 	%p72, %r123, 0;
	@%p72 bra 	$L__BB1_45;
	setp.eq.s32 	%p73, %r123, 1;
	@%p73 bra 	$L__BB1_42;
	mad.lo.s32 	%r67, %r148, %r84, %r6;
	setp.gt.s32 	%p74, %r67, -1;
	setp.lt.s32 	%p75, %r67, %r77;
	and.pred  	%p76, %p74, %p75;
	and.pred  	%p78, %p1, %p76;
	not.pred 	%p79, %p78;
	@%p79 bra 	$L__BB1_39;
	add.s32 	%r124, %r67, %r21;
	add.s32 	%r125, %r148, %r22;
	mul.wide.s32 	%rd44, %r124, 4;
	add.s64 	%rd45, %rd2, %rd44;
	ld.global.nc.f32 	%f71, [%rd45];
	mul.wide.s32 	%rd46, %r125, 4;
	add.s64 	%rd47, %rd1, %rd46;
	ld.global.nc.f32 	%f72, [%rd47];
	fma.rn.f32 	%f81, %f71, %f72, %f81;
$L__BB1_39:
	add.s32 	%r68, %r67, %r84;
	setp.gt.s32 	%p80, %r68, -1;
	setp.lt.s32 	%p81, %r68, %r77;
	and.pred  	%p82, %p80, %p81;
	and.pred  	%p83, %p1, %p82;
	not.pred 	%p84, %p83;
	@%p84 bra 	$L__BB1_41;
	add.s32 	%r126, %r68, %r21;
	mul.wide.s32 	%rd48, %r126, 4;
	add.s64 	%rd49, %rd2, %rd48;
	ld.global.nc.f32 	%f73, [%rd49];
	cvt.s64.s32 	%rd50, %r22;
	cvt.s64.s32 	%rd51, %r148;
	add.s64 	%rd52, %rd51, %rd50;
	shl.b64 	%rd53, %rd52, 2;
	add.s64 	%rd54, %rd1, %rd53;
	ld.global.nc.f32 	%f74, [%rd54+4];
	fma.rn.f32 	%f81, %f73, %f74, %f81;
$L__BB1_41:
	add.s32 	%r148, %r148, 2;
$L__BB1_42:
	and.b32  	%r127, %r82, 1;
	setp.eq.b32 	%p85, %r127, 1;
	not.pred 	%p86, %p85;
	@%p86 bra 	$L__BB1_45;
	mad.lo.s32 	%r71, %r148, %r84, %r6;
	setp.gt.s32 	%p87, %r71, -1;
	setp.lt.s32 	%p88, %r71, %r77;
	and.pred  	%p89, %p87, %p88;
	and.pred  	%p91, %p1, %p89;
	not.pred 	%p92, %p91;
	@%p92 bra 	$L__BB1_45;
	add.s32 	%r128, %r71, %r21;
	add.s32 	%r129, %r148, %r22;
	mul.wide.s32 	%rd55, %r128, 4;
	add.s64 	%rd56, %rd2, %rd55;
	ld.global.nc.f32 	%f75, [%rd56];
	mul.wide.s32 	%rd57, %r129, 4;
	add.s64 	%rd58, %rd1, %rd57;
	ld.global.nc.f32 	%f76, [%rd58];
	fma.rn.f32 	%f81, %f75, %f76, %f81;
$L__BB1_45:
	add.s32 	%r135, %r135, 1;
	setp.ne.s32 	%p93, %r135, %r81;
	@%p93 bra 	$L__BB1_5;
	ld.param.u32 	%r131, [conv2d_weight_grad_param_3];
	add.s32 	%r134, %r134, 1;
	setp.ne.s32 	%p94, %r134, %r131;
	@%p94 bra 	$L__BB1_4;
$L__BB1_47:
	ld.param.u64 	%rd62, [conv2d_weight_grad_param_2];
	cvta.to.global.u64 	%rd59, %rd62;
	mul.wide.s32 	%rd60, %r1, 4;
	add.s64 	%rd61, %rd59, %rd60;
	st.global.f32 	[%rd61], %f81;
$L__BB1_48:
	ret;

}


// ===== COMPILED SASS (sm_100) =====

	.target	sm_100

	.elftype	@"ET_EXEC"


//--------------------- .note.nv.tkinfo           --------------------------
	.section	.note.nv.tkinfo,"",@"SHT_NOTE"
	.sectionflags	@"SHF_NOTE_NV_TKINFO"
	.tkinfo
        /*0018*/ 	.word	0x00000002
        /*0030*/ 	.string	""
        /*0030*/ 	.string	"ptxas"
        /*0030*/ 	.string	"Cuda compilation tools, release 13.0, V13.0.88"
        /*0030*/ 	.string	"Build cuda_13.0.r13.0/compiler.36424714_0"
        /*0030*/ 	.string	"-arch sm_100 -m 64 "



//--------------------- .note.nv.cuinfo           --------------------------
	.section	.note.nv.cuinfo,"",@"SHT_NOTE"
	.sectionflags	@"SHF_NOTE_NV_CUINFO"
        /*0018*/ 	.short	0x0002
        /*001a*/ 	.short	0x0064
        /*001c*/ 	.short	0x0082
	.zero		2


//--------------------- .nv.info                  --------------------------
	.section	.nv.info,"",@"SHT_CUDA_INFO"
	.align	4


	//----- nvinfo : EIATTR_REGCOUNT
	.align		4
        /*0000*/ 	.byte	0x04, 0x2f
        /*0002*/ 	.short	(.L_1 - .L_0)
	.align		4
.L_0:
        /*0004*/ 	.word	index@(conv2d_input_grad)
        /*0008*/ 	.word	0x0000001f


	//----- nvinfo : EIATTR_FRAME_SIZE
	.align		4
.L_1:
        /*000c*/ 	.byte	0x04, 0x11
        /*000e*/ 	.short	(.L_3 - .L_2)
	.align		4
.L_2:
        /*0010*/ 	.word	index@(conv2d_input_grad)
        /*0014*/ 	.word	0x00000000


	//----- nvinfo : EIATTR_REGCOUNT
	.align		4
.L_3:
        /*0018*/ 	.byte	0x04, 0x2f
        /*001a*/ 	.short	(.L_5 - .L_4)
	.align		4
.L_4:
        /*001c*/ 	.word	index@(conv2d_weight_grad)
        /*0020*/ 	.word	0x00000028


	//----- nvinfo : EIATTR_FRAME_SIZE
	.align		4
.L_5:
        /*0024*/ 	.byte	0x04, 0x11
        /*0026*/ 	.short	(.L_7 - .L_6)
	.align		4
.L_6:
        /*0028*/ 	.word	index@(conv2d_weight_grad)
        /*002c*/ 	.word	0x00000000


	//----- nvinfo : EIATTR_MIN_STACK_SIZE
	.align		4
.L_7:
        /*0030*/ 	.byte	0x04, 0x12
        /*0032*/ 	.short	(.L_9 - .L_8)
	.align		4
.L_8:
        /*0034*/ 	.word	index@(conv2d_weight_grad)
        /*0038*/ 	.word	0x00000000


	//----- nvinfo : EIATTR_MIN_STACK_SIZE
	.align		4
.L_9:
        /*003c*/ 	.byte	0x04, 0x12
        /*003e*/ 	.short	(.L_11 - .L_10)
	.align		4
.L_10:
        /*0040*/ 	.word	index@(conv2d_input_grad)
        /*0044*/ 	.word	0x00000000
.L_11:


//--------------------- .nv.compat                --------------------------
	.section	.nv.compat,"",@"SHT_CUDA_COMPAT_INFO"
	.align	4
        /*0000*/ 	.byte	0x02, 0x09, 0x00, 0x00, 0x02, 0x02, 0x01, 0x00, 0x02, 0x05, 0x05, 0x00, 0x03, 0x07, 0x01, 0x01
        /*0010*/ 	.byte	0x02, 0x03, 0x00, 0x00, 0x02, 0x06, 0x01, 0x00, 0x04, 0x0b, 0x08, 0x00, 0x09, 0x00, 0x00, 0x00
        /*0020*/ 	.byte	0x00, 0x00, 0x00, 0x00


//--------------------- .nv.info.conv2d_weight_grad --------------------------
	.section	.nv.info.conv2d_weight_grad,"",@"SHT_CUDA_INFO"
	.sectionflags	@""
	.align	4


	//----- nvinfo : EIATTR_CUDA_API_VERSION
	.align		4
        /*0000*/ 	.byte	0x04, 0x37
        /*0002*/ 	.short	(.L_13 - .L_12)
.L_12:
        /*0004*/ 	.word	0x00000082


	//----- nvinfo : EIATTR_KPARAM_INFO
	.align		4
.L_13:
        /*0008*/ 	.byte	0x04, 0x17
        /*000a*/ 	.short	(.L_15 - .L_14)
.L_14:
        /*000c*/ 	.word	0x00000000
        /*0010*/ 	.short	0x000f
        /*0012*/ 	.short	0x0048
        /*0014*/ 	.byte	0x00, 0xf0, 0x11, 0x00


	//----- nvinfo : EIATTR_KPARAM_INFO
	.align		4
.L_15:
        /*0018*/ 	.byte	0x04, 0x17
        /*001a*/ 	.short	(.L_17 - .L_16)
.L_16:
        /*001c*/ 	.word	0x00000000
        /*0020*/ 	.short	0x000e
        /*0022*/ 	.short	0x0044
        /*0024*/ 	.byte	0x00, 0xf0, 0x11, 0x00


	//----- nvinfo : EIATTR_KPARAM_INFO
	.align		4
.L_17:
        /*0028*/ 	.byte	0x04, 0x17
        /*002a*/ 	.short	(.L_19 - .L_18)
.L_18:
        /*002c*/ 	.word	0x00000000
        /*0030*/ 	.short	0x000d
        /*0032*/ 	.short	0x0040
        /*0034*/ 	.byte	0x00, 0xf0, 0x11, 0x00


	//----- nvinfo : EIATTR_KPARAM_INFO
	.align		4
.L_19:
        /*0038*/ 	.byte	0x04, 0x17
        /*003a*/ 	.short	(.L_21 - .L_20)
.L_20:
        /*003c*/ 	.word	0x00000000
        /*0040*/ 	.short	0x000c
        /*0042*/ 	.short	0x003c
        /*0044*/ 	.byte	0x00, 0xf0, 0x11, 0x00


	//----- nvinfo : EIATTR_KPARAM_INFO
	.align		4
.L_21:
        /*0048*/ 	.byte	0x04, 0x17
        /*004a*/ 	.short	(.L_23 - .L_22)
.L_22:
        /*004c*/ 	.word	0x00000000
        /*0050*/ 	.short	0x000b
        /*0052*/ 	.short	0x0038
        /*0054*/ 	.byte	0x00, 0xf0, 0x11, 0x00


	//----- nvinfo : EIATTR_KPARAM_INFO
	.align		4
.L_23:
        /*0058*/ 	.byte	0x04, 0x17
        /*005a*/ 	.short	(.L_25 - .L_24)
.L_24:
        /*005c*/ 	.word	0x00000000
        /*0060*/ 	.short	0x000a
        /*0062*/ 	.short	0x0034
        /*0064*/ 	.byte	0x00, 0xf0, 0x11, 0x00


	//----- nvinfo : EIATTR_KPARAM_INFO
	.align		4
.L_25:
        /*0068*/ 	.byte	0x04, 0x17
        /*006a*/ 	.short	(.L_27 - .L_26)
.L_26:
        /*006c*/ 	.word	0x00000000
        /*0070*/ 	.short	0x0009
        /*0072*/ 	.short	0x0030
        /*0074*/ 	.byte	0x00, 0xf0, 0x11, 0x00


	//----- nvinfo : EIATTR_KPARAM_INFO
	.align		4
.L_27:
        /*0078*/ 	.byte	0x04, 0x17
        /*007a*/ 	.short	(.L_29 - .L_28)
.L_28:
        /*007c*/ 	.word	0x00000000
        /*0080*/ 	.short	0x0008
        /*0082*/ 	.short	0x002c
        /*0084*/ 	.byte	0x00, 0xf0, 0x11, 0x00


	//----- nvinfo : EIATTR_KPARAM_INFO
	.align		4
.L_29:
        /*0088*/ 	.byte	0x04, 0x17
        /*008a*/ 	.short	(.L_31 - .L_30)
.L_30:
        /*008c*/ 	.word	0x00000000
        /*0090*/ 	.short	0x0007
        /*0092*/ 	.short	0x0028
        /*0094*/ 	.byte	0x00, 0xf0, 0x11, 0x00


	//----- nvinfo : EIATTR_KPARAM_INFO
	.align		4
.L_31:
        /*0098*/ 	.byte	0x04, 0x17
        /*009a*/ 	.short	(.L_33 - .L_32)
.L_32:
        /*009c*/ 	.word	0x00000000
        /*00a0*/ 	.short	0x0006
        /*00a2*/ 	.short	0x0024
        /*00a4*/ 	.byte	0x00, 0xf0, 0x11, 0x00


	//----- nvinfo : EIATTR_KPARAM_INFO
	.align		4
.L_33:
        /*00a8*/ 	.byte	0x04, 0x17
        /*00aa*/ 	.short	(.L_35 - .L_34)
.L_34:
        /*00ac*/ 	.word	0x00000000
        /*00b0*/ 	.short	0x0005
        /*00b2*/ 	.short	0x0020
        /*00b4*/ 	.byte	0x00, 0xf0, 0x11, 0x00


	//----- nvinfo : EIATTR_KPARAM_INFO
	.align		4
.L_35:
        /*00b8*/ 	.byte	0x04, 0x17
        /*00ba*/ 	.short	(.L_37 - .L_36)
.L_36:
        /*00bc*/ 	.word	0x00000000
        /*00c0*/ 	.short	0x0004
        /*00c2*/ 	.short	0x001c
        /*00c4*/ 	.byte	0x00, 0xf0, 0x11, 0x00


	//----- nvinfo : EIATTR_KPARAM_INFO
	.align		4
.L_37:
        /*00c8*/ 	.byte	0x04, 0x17
        /*00ca*/ 	.short	(.L_39 - .L_38)
.L_38:
        /*00cc*/ 	.word	0x00000000
        /*00d0*/ 	.short	0x0003
        /*00d2*/ 	.short	0x0018
        /*00d4*/ 	.byte	0x00, 0xf0, 0x11, 0x00


	//----- nvinfo : EIATTR_KPARAM_INFO
	.align		4
.L_39:
        /*00d8*/ 	.byte	0x04, 0x17
        /*00da*/ 	.short	(.L_41 - .L_40)
.L_40:
        /*00dc*/ 	.word	0x00000000
        /*00e0*/ 	.short	0x0002
        /*00e2*/ 	.short	0x0010
        /*00e4*/ 	.byte	0x00, 0xf5, 0x21, 0x00


	//----- nvinfo : EIATTR_KPARAM_INFO
	.align		4
.L_41:
        /*00e8*/ 	.byte	0x04, 0x17
        /*00ea*/ 	.short	(.L_43 - .L_42)
.L_42:
        /*00ec*/ 	.word	0x00000000
        /*00f0*/ 	.short	0x0001
        /*00f2*/ 	.short	0x0008
        /*00f4*/ 	.byte	0x00, 0xf5, 0x21, 0x00


	//----- nvinfo : EIATTR_KPARAM_INFO
	.align		4
.L_43:
        /*00f8*/ 	.byte	0x04, 0x17
        /*00fa*/ 	.short	(.L_45 - .L_44)
.L_44:
        /*00fc*/ 	.word	0x00000000
        /*0100*/ 	.short	0x0000
        /*0102*/ 	.short	0x0000
        /*0104*/ 	.byte	0x00, 0xf5, 0x21, 0x00


	//----- nvinfo : EIATTR_SPARSE_MMA_MASK
	.align		4
.L_45:
        /*0108*/ 	.byte	0x03, 0x50
        /*010a*/ 	.short	0x0000


	//----- nvinfo : EIATTR_MAXREG_COUNT
	.align		4
        /*010c*/ 	.byte	0x03, 0x1b
        /*010e*/ 	.short	0x00ff


	//----- nvinfo : EIATTR_MERCURY_ISA_VERSION
	.align		4
        /*0110*/ 	.byte	0x03, 0x5f
        /*0112*/ 	.short	0x0101


	//----- nvinfo : EIATTR_VRC_CTA_INIT_COUNT
	.align		4
        /*0114*/ 	.byte	0x02, 0x4a
	.zero		1
	.zero		1


	//----- nvinfo : EIATTR_EXIT_INSTR_OFFSETS
	.align		4
        /*0118*/ 	.byte	0x04, 0x1c
        /*011a*/ 	.short	(.L_47 - .L_46)


	//   ....[0]....
.L_46:
        /*011c*/ 	.word	0x000000c0


	//   ....[1]....
        /*0120*/ 	.word	0x00001a20


	//----- nvinfo : EIATTR_CRS_STACK_SIZE
	.align		4
.L_47:
        /*0124*/ 	.byte	0x04, 0x1e
        /*0126*/ 	.short	(.L_49 - .L_48)
.L_48:
        /*0128*/ 	.word	0x00000000


	//----- nvinfo : EIATTR_CBANK_PARAM_SIZE
	.align		4
.L_49:
        /*012c*/ 	.byte	0x03, 0x19
        /*012e*/ 	.short	0x004c


	//----- nvinfo : EIATTR_PARAM_CBANK
	.align		4
        /*0130*/ 	.byte	0x04, 0x0a
        /*0132*/ 	.short	(.L_51 - .L_50)
	.align		4
.L_50:
        /*0134*/ 	.word	index@(.nv.constant0.conv2d_weight_grad)
        /*0138*/ 	.short	0x0380
        /*013a*/ 	.short	0x004c


	//----- nvinfo : EIATTR_SW_WAR
	.align		4
.L_51:
        /*013c*/ 	.byte	0x04, 0x36
        /*013e*/ 	.short	(.L_53 - .L_52)
.L_52:
        /*0140*/ 	.word	0x00000008
.L_53:


//--------------------- .nv.info.conv2d_input_grad --------------------------
	.section	.nv.info.conv2d_input_grad,"",@"SHT_CUDA_INFO"
	.sectionflags	@""
	.align	4


	//----- nvinfo : EIATTR_CUDA_API_VERSION
	.align		4
        /*0000*/ 	.byte	0x04, 0x37
        /*0002*/ 	.short	(.L_55 - .L_54)
.L_54:
        /*0004*/ 	.word	0x00000082


	//----- nvinfo : EIATTR_KPARAM_INFO
	.align		4
.L_55:
        /*0008*/ 	.byte	0x04, 0x17
        /*000a*/ 	.short	(.L_57 - .L_56)
.L_56:
        /*000c*/ 	.word	0x00000000
        /*0010*/ 	.short	0x000f
        /*0012*/ 	.short	0x0048
        /*0014*/ 	.byte	0x00, 0xf0, 0x11, 0x00


	//----- nvinfo : EIATTR_KPARAM_INFO
	.align		4
.L_57:
        /*0018*/ 	.byte	0x04, 0x17
        /*001a*/ 	.short	(.L_59 - .L_58)
.L_58:
        /*001c*/ 	.word	0x00000000
        /*0020*/ 	.short	0x000e
        /*0022*/ 	.short	0x0044
        /*0024*/ 	.byte	0x00, 0xf0, 0x11, 0x00


	//----- nvinfo : EIATTR_KPARAM_INFO
	.align		4
.L_59:
        /*0028*/ 	.byte	0x04, 0x17
        /*002a*/ 	.short	(.L_61 - .L_60)
.L_60:
        /*002c*/ 	.word	0x00000000
        /*0030*/ 	.short	0x000d
        /*0032*/ 	.short	0x0040
        /*0034*/ 	.byte	0x00, 0xf0, 0x11, 0x00


	//----- nvinfo : EIATTR_KPARAM_INFO
	.align		4
.L_61:
        /*0038*/ 	.byte	0x04, 0x17
        /*003a*/ 	.short	(.L_63 - .L_62)
.L_62:
        /*003c*/ 	.word	0x00000000
        /*0040*/ 	.short	0x000c
        /*0042*/ 	.short	0x003c
        /*0044*/ 	.byte	0x00, 0xf0, 0x11, 0x00


	//----- nvinfo : EIATTR_KPARAM_INFO
	.align		4
.L_63:
        /*0048*/ 	.byte	0x04, 0x17
        /*004a*/ 	.short	(.L_65 - .L_64)
.L_64:
        /*004c*/ 	.word	0x00000000
        /*0050*/ 	.short	0x000b
        /*0052*/ 	.short	0x0038
        /*0054*/ 	.byte	0x00, 0xf0, 0x11, 0x00


	//----- nvinfo : EIATTR_KPARAM_INFO
	.align		4
.L_65:
        /*0058*/ 	.byte	0x04, 0x17
        /*005a*/ 	.short	(.L_67 - .L_66)
.L_66:
        /*005c*/ 	.word	0x00000000
        /*0060*/ 	.short	0x000a
        /*0062*/ 	.short	0x0034
        /*0064*/ 	.byte	0x00, 0xf0, 0x11, 0x00


	//----- nvinfo : EIATTR_KPARAM_INFO
	.align		4
.L_67:
        /*0068*/ 	.byte	0x04, 0x17
        /*006a*/ 	.short	(.L_69 - .L_68)
.L_68:
        /*006c*/ 	.word	0x00000000
        /*0070*/ 	.short	0x0009
        /*0072*/ 	.short	0x0030
        /*0074*/ 	.byte	0x00, 0xf0, 0x11, 0x00


	//----- nvinfo : EIATTR_KPARAM_INFO
	.align		4
.L_69:
        /*0078*/ 	.byte	0x04, 0x17
        /*007a*/ 	.short	(.L_71 - .L_70)
.L_70:
        /*007c*/ 	.word	0x00000000
        /*0080*/ 	.short	0x0008
        /*0082*/ 	.short	0x002c
        /*0084*/ 	.byte	0x00, 0xf0, 0x11, 0x00


	//----- nvinfo : EIATTR_KPARAM_INFO
	.align		4
.L_71:
        /*0088*/ 	.byte	0x04, 0x17
        /*008a*/ 	.short	(.L_73 - .L_72)
.L_72:
        /*008c*/ 	.word	0x00000000
        /*0090*/ 	.short	0x0007
        /*0092*/ 	.short	0x0028
        /*0094*/ 	.byte	0x00, 0xf0, 0x11, 0x00


	//----- nvinfo : EIATTR_KPARAM_INFO
	.align		4
.L_73:
        /*0098*/ 	.byte	0x04, 0x17
        /*009a*/ 	.short	(.L_75 - .L_74)
.L_74:
        /*009c*/ 	.word	0x00000000
        /*00a0*/ 	.short	0x0006
        /*00a2*/ 	.short	0x0024
        /*00a4*/ 	.byte	0x00, 0xf0, 0x11, 0x00


	//----- nvinfo : EIATTR_KPARAM_INFO
	.align		4
.L_75:
        /*00a8*/ 	.byte	0x04, 0x17
        /*00aa*/ 	.short	(.L_77 - .L_76)
.L_76:
        /*00ac*/ 	.word	0x00000000
        /*00b0*/ 	.short	0x0005
        /*00b2*/ 	.short	0x0020
        /*00b4*/ 	.byte	0x00, 0xf0, 0x11, 0x00


	//----- nvinfo : EIATTR_KPARAM_INFO
	.align		4
.L_77:
        /*00b8*/ 	.byte	0x04, 0x17
        /*00ba*/ 	.short	(.L_79 - .L_78)
.L_78:
        /*00bc*/ 	.word	0x00000000
        /*00c0*/ 	.short	0x0004
        /*00c2*/ 	.short	0x001c
        /*00c4*/ 	.byte	0x00, 0xf0, 0x11, 0x00


	//----- nvinfo : EIATTR_KPARAM_INFO
	.align		4
.L_79:
        /*00c8*/ 	.byte	0x04, 0x17
        /*00ca*/ 	.short	(.L_81 - .L_80)
.L_80:
        /*00cc*/ 	.word	0x00000000
        /*00d0*/ 	.short	0x0003
        /*00d2*/ 	.short	0x0018
        /*00d4*/ 	.byte	0x00, 0xf0, 0x11, 0x00


	//----- nvinfo : EIATTR_KPARAM_INFO
	.align		4
.L_81:
        /*00d8*/ 	.byte	0x04, 0x17
        /*00da*/ 	.short	(.L_83 - .L_82)
.L_82:
        /*00dc*/ 	.word	0x00000000
        /*00e0*/ 	.short	0x0002
        /*00e2*/ 	.short	0x0010
        /*00e4*/ 	.byte	0x00, 0xf5, 0x21, 0x00


	//----- nvinfo : EIATTR_KPARAM_INFO
	.align		4
.L_83:
        /*00e8*/ 	.byte	0x04, 0x17
        /*00ea*/ 	.short	(.L_85 - .L_84)
.L_84:
        /*00ec*/ 	.word	0x00000000
        /*00f0*/ 	.short	0x0001
        /*00f2*/ 	.short	0x0008
        /*00f4*/ 	.byte	0x00, 0xf5, 0x21, 0x00


	//----- nvinfo : EIATTR_KPARAM_INFO
	.align		4
.L_85:
        /*00f8*/ 	.byte	0x04, 0x17
        /*00fa*/ 	.short	(.L_87 - .L_86)
.L_86:
        /*00fc*/ 	.word	0x00000000
        /*0100*/ 	.short	0x0000
        /*0102*/ 	.short	0x0000
        /*0104*/ 	.byte	0x00, 0xf5, 0x21, 0x00


	//----- nvinfo : EIATTR_SPARSE_MMA_MASK
	.align		4
.L_87:
        /*0108*/ 	.byte	0x03, 0x50
        /*010a*/ 	.short	0x0000


	//----- nvinfo : EIATTR_MAXREG_COUNT
	.align		4
        /*010c*/ 	.byte	0x03, 0x1b
        /*010e*/ 	.short	0x00ff


	//----- nvinfo : EIATTR_MERCURY_ISA_VERSION
	.align		4
        /*0110*/ 	.byte	0x03, 0x5f
        /*0112*/ 	.short	0x0101


	//----- nvinfo : EIATTR_VRC_CTA_INIT_COUNT
	.align		4
        /*0114*/ 	.byte	0x02, 0x4a
	.zero		1
	.zero		1


	//----- nvinfo : EIATTR_EXIT_INSTR_OFFSETS
	.align		4
        /*0118*/ 	.byte	0x04, 0x1c
        /*011a*/ 	.short	(.L_89 - .L_88)


	//   ....[0]....
.L_88:
        /*011c*/ 	.word	0x000000b0


	//   ....[1]....
        /*0120*/ 	.word	0x000030b0


	//----- nvinfo : EIATTR_CRS_STACK_SIZE
	.align		4
.L_89:
        /*0124*/ 	.byte	0x04, 0x1e
        /*0126*/ 	.short	(.L_91 - .L_90)
.L_90:
        /*0128*/ 	.word	0x00000000


	//----- nvinfo : EIATTR_CBANK_PARAM_SIZE
	.align		4
.L_91:
        /*012c*/ 	.byte	0x03, 0x19
        /*012e*/ 	.short	0x004c


	//----- nvinfo : EIATTR_PARAM_CBANK
	.align		4
        /*0130*/ 	.byte	0x04, 0x0a
        /*0132*/ 	.short	(.L_93 - .L_92)
	.align		4
.L_92:
        /*0134*/ 	.word	index@(.nv.constant0.conv2d_input_grad)
        /*0138*/ 	.short	0x0380
        /*013a*/ 	.short	0x004c


	//----- nvinfo : EIATTR_SW_WAR
	.align		4
.L_93:
        /*013c*/ 	.byte	0x04, 0x36
        /*013e*/ 	.short	(.L_95 - .L_94)
.L_94:
        /*0140*/ 	.word	0x00000008
.L_95:


//--------------------- .nv.callgraph             --------------------------
	.section	.nv.callgraph,"",@"SHT_CUDA_CALLGRAPH"
	.align	4
	.sectionentsize	8
	.align		4
        /*0000*/ 	.word	0x00000000
	.align		4
        /*0004*/ 	.word	0xffffffff
	.align		4
        /*0008*/ 	.word	0x00000000
	.align		4
        /*000c*/ 	.word	0xfffffffe
	.align		4
        /*0010*/ 	.word	0x00000000
	.align		4
        /*0014*/ 	.word	0xfffffffd
	.align		4
        /*0018*/ 	.word	0x00000000
	.align		4
        /*001c*/ 	.word	0xfffffffc


//--------------------- .text.conv2d_weight_grad  --------------------------
	.section	.text.conv2d_weight_grad,"ax",@progbits
	.align	128
        .global         conv2d_weight_grad
        .type           conv2d_weight_grad,@function
        .size           conv2d_weight_grad,(.L_x_30 - conv2d_weight_grad)
        .other          conv2d_weight_grad,@"STO_CUDA_ENTRY STV_DEFAULT"
conv2d_weight_grad:
.text.conv2d_weight_grad:
[----:B------:R-:W-:Y:S01]  /*0000*/  LDC R1, c[0x0][0x37c] ;  /* 0x0000df00ff017b82 */ /* 0x000fe20000000800 */
[----:B------:R-:W0:Y:S07]  /*0010*/  S2R R9, SR_TID.X ;  /* 0x0000000000097919 */ /* 0x000e2e0000002100 */
[----:B------:R-:W1:Y:S08]  /*0020*/  LDC R5, c[0x0][0x39c] ;  /* 0x0000e700ff057b82 */ /* 0x000e700000000800 */
[----:B------:R-:W1:Y:S08]  /*0030*/  LDC.64 R2, c[0x0][0x3a8] ;  /* 0x0000ea00ff027b82 */ /* 0x000e700000000a00 */
[----:B------:R-:W0:Y:S08]  /*0040*/  S2UR UR4, SR_CTAID.X ;  /* 0x00000000000479c3 */ /* 0x000e300000002500 */
[----:B------:R-:W0:Y:S08]  /*0050*/  LDC R0, c[0x0][0x360] ;  /* 0x0000d800ff007b82 */ /* 0x000e300000000800 */
[----:B------:R-:W2:Y:S01]  /*0060*/  LDC R7, c[0x0][0x3b0] ;  /* 0x0000ec00ff077b82 */ /* 0x000ea20000000800 */
[----:B-1----:R-:W-:-:S04]  /*0070*/  IMAD R2, R2, R5, RZ ;  /* 0x0000000502027224 */ /* 0x002fc800078e02ff */
[----:B------:R-:W-:Y:S02]  /*0080*/  IMAD R2, R2, R3, RZ ;  /* 0x0000000302027224 */ /* 0x000fe400078e02ff */
[----:B0-----:R-:W-:Y:S02]  /*0090*/  IMAD R0, R0, UR4, R9 ;  /* 0x0000000400007c24 */ /* 0x001fe4000f8e0209 */
[----:B--2---:R-:W-:-:S05]  /*00a0*/  IMAD R9, R2, R7, RZ ;  /* 0x0000000702097224 */ /* 0x004fca00078e02ff */
[----:B------:R-:W-:-:S13]  /*00b0*/  ISETP.GE.AND P0, PT, R0, R9, PT ;  /* 0x000000090000720c */ /* 0x000fda0003f06270 */
[----:B------:R-:W-:Y:S05]  /*00c0*/  @P0 EXIT ;  /* 0x000000000000094d */ /* 0x000fea0003800000 */
[----:B------:R-:W-:Y:S01]  /*00d0*/  IABS R11, R7 ;  /* 0x00000007000b7213 */ /* 0x000fe20000000000 */
[----:B------:R-:W0:Y:S01]  /*00e0*/  LDCU UR4, c[0x0][0x398] ;  /* 0x00007300ff0477ac */ /* 0x000e220008000800 */
[----:B------:R-:W-:Y:S02]  /*00f0*/  IABS R6, R0 ;  /* 0x0000000000067213 */ /* 0x000fe40000000000 */
[----:B------:R-:W1:Y:S01]  /*0100*/  I2F.RP R2, R11 ;  /* 0x0000000b00027306 */ /* 0x000e620000209400 */
[----:B------:R-:W-:Y:S01]  /*0110*/  IABS R10, R3 ;  /* 0x00000003000a7213 */ /* 0x000fe20000000000 */
[----:B------:R-:W2:Y:S06]  /*0120*/  LDCU.64 UR10, c[0x0][0x358] ;  /* 0x00006b00ff0a77ac */ /* 0x000eac0008000a00 */
[----:B-1----:R-:W1:Y:S01]  /*0130*/  MUFU.RCP R2, R2 ;  /* 0x0000000200027308 */ /* 0x002e620000001000 */
[----:B0-----:R-:W-:Y:S01]  /*0140*/  UISETP.GE.AND UP0, UPT, UR4, 0x1, UPT ;  /* 0x000000010400788c */ /* 0x001fe2000bf06270 */
[----:B-1----:R-:W-:-:S06]  /*0150*/  VIADD R8, R2, 0xffffffe ;  /* 0x0ffffffe02087836 */ /* 0x002fcc0000000000 */
[----:B------:R0:W1:Y:S02]  /*0160*/  F2I.FTZ.U32.TRUNC.NTZ R9, R8 ;  /* 0x0000000800097305 */ /* 0x000064000021f000 */
[----:B0-----:R-:W-:Y:S02]  /*0170*/  IMAD.MOV.U32 R8, RZ, RZ, RZ ;  /* 0x000000ffff087224 */ /* 0x001fe400078e00ff */
[----:B-1----:R-:W-:-:S04]  /*0180*/  IMAD.MOV R4, RZ, RZ, -R9 ;  /* 0x000000ffff047224 */ /* 0x002fc800078e0a09 */
[----:B------:R-:W-:Y:S01]  /*0190*/  IMAD R13, R4, R11, RZ ;  /* 0x0000000b040d7224 */ /* 0x000fe200078e02ff */
[----:B------:R-:W-:-:S03]  /*01a0*/  MOV R4, R6 ;  /* 0x0000000600047202 */ /* 0x000fc60000000f00 */
[----:B------:R-:W-:-:S04]  /*01b0*/  IMAD.HI.U32 R9, R9, R13, R8 ;  /* 0x0000000d09097227 */ /* 0x000fc800078e0008 */
[----:B------:R-:W-:Y:S02]  /*01c0*/  IMAD.MOV.U32 R13, RZ, RZ, R10 ;  /* 0x000000ffff0d7224 */ /* 0x000fe400078e000a */
[----:B------:R-:W-:Y:S02]  /*01d0*/  IMAD.HI.U32 R2, R9, R4, RZ ;  /* 0x0000000409027227 */ /* 0x000fe400078e00ff */
[----:B------:R-:W0:Y:S03]  /*01e0*/  I2F.RP R10, R13 ;  /* 0x0000000d000a7306 */ /* 0x000e260000209400 */
[----:B------:R-:W-:-:S05]  /*01f0*/  IADD3 R6, PT, PT, -R2, RZ, RZ ;  /* 0x000000ff02067210 */ /* 0x000fca0007ffe1ff */
[----:B------:R-:W-:-:S05]  /*0200*/  IMAD R6, R11, R6, R4 ;  /* 0x000000060b067224 */ /* 0x000fca00078e0204 */
[----:B------:R-:W-:Y:S01]  /*0210*/  ISETP.GT.U32.AND P1, PT, R11, R6, PT ;  /* 0x000000060b00720c */ /* 0x000fe20003f24070 */
[----:B0-----:R-:W0:-:S12]  /*0220*/  MUFU.RCP R10, R10 ;  /* 0x0000000a000a7308 */ /* 0x001e180000001000 */
[----:B------:R-:W-:Y:S01]  /*0230*/  @!P1 IMAD.IADD R6, R6, 0x1, -R11 ;  /* 0x0000000106069824 */ /* 0x000fe200078e0a0b */
[----:B------:R-:W-:Y:S02]  /*0240*/  @!P1 IADD3 R2, PT, PT, R2, 0x1, RZ ;  /* 0x0000000102029810 */ /* 0x000fe40007ffe0ff */
[----:B------:R-:W-:Y:S02]  /*0250*/  ISETP.NE.AND P1, PT, R7, RZ, PT ;  /* 0x000000ff0700720c */ /* 0x000fe40003f25270 */
[----:B------:R-:W-:Y:S01]  /*0260*/  ISETP.GE.U32.AND P0, PT, R6, R11, PT ;  /* 0x0000000b0600720c */ /* 0x000fe20003f06070 */
[----:B0-----:R-:W-:Y:S01]  /*0270*/  VIADD R8, R10, 0xffffffe ;  /* 0x0ffffffe0a087836 */ /* 0x001fe20000000000 */
[----:B------:R-:W-:-:S03]  /*0280*/  LOP3.LUT R6, R0, R7, RZ, 0x3c, !PT ;  /* 0x0000000700067212 */ /* 0x000fc600078e3cff */
[----:B------:R0:W1:Y:S01]  /*0290*/  F2I.FTZ.U32.TRUNC.NTZ R9, R8 ;  /* 0x0000000800097305 */ /* 0x000062000021f000 */
[----:B------:R-:W-:-:S07]  /*02a0*/  ISETP.GE.AND P2, PT, R6, RZ, PT ;  /* 0x000000ff0600720c */ /* 0x000fce0003f46270 */
[----:B------:R-:W-:Y:S02]  /*02b0*/  @P0 VIADD R2, R2, 0x1 ;  /* 0x0000000102020836 */ /* 0x000fe40000000000 */
[----:B0-----:R-:W-:Y:S02]  /*02c0*/  IMAD.MOV.U32 R8, RZ, RZ, RZ ;  /* 0x000000ffff087224 */ /* 0x001fe400078e00ff */
[----:B------:R-:W-:Y:S01]  /*02d0*/  IMAD.MOV.U32 R6, RZ, RZ, R2 ;  /* 0x000000ffff067224 */ /* 0x000fe200078e0002 */
[----:B-1----:R-:W-:-:S03]  /*02e0*/  IADD3 R2, PT, PT, RZ, -R9, RZ ;  /* 0x80000009ff027210 */ /* 0x002fc60007ffe0ff */
[----:B------:R-:W-:Y:S01]  /*02f0*/  @!P2 IMAD.MOV R6, RZ, RZ, -R6 ;  /* 0x000000ffff06a224 */ /* 0x000fe200078e0a06 */
[----:B------:R-:W-:Y:S01]  /*0300*/  @!P1 LOP3.LUT R6, RZ, R7, RZ, 0x33, !PT ;  /* 0x00000007ff069212 */ /* 0x000fe200078e33ff */
[----:B------:R-:W-:-:S03]  /*0310*/  IMAD R11, R2, R13, RZ ;  /* 0x0000000d020b7224 */ /* 0x000fc600078e02ff */
[----:B------:R-:W-:Y:S02]  /*0320*/  IABS R2, R6 ;  /* 0x0000000600027213 */ /* 0x000fe40000000000 */
[----:B------:R-:W-:Y:S01]  /*0330*/  ISETP.GE.AND P2, PT, R6, RZ, PT ;  /* 0x000000ff0600720c */ /* 0x000fe20003f46270 */
[----:B------:R-:W-:-:S06]  /*0340*/  IMAD.HI.U32 R8, R9, R11, R8 ;  /* 0x0000000b09087227 */ /* 0x000fcc00078e0008 */
[----:B------:R-:W-:-:S05]  /*0350*/  IMAD.HI.U32 R8, R8, R2, RZ ;  /* 0x0000000208087227 */ /* 0x000fca00078e00ff */
[----:B------:R-:W-:-:S05]  /*0360*/  IADD3 R8, PT, PT, -R8, RZ, RZ ;  /* 0x000000ff08087210 */ /* 0x000fca0007ffe1ff */
[----:B------:R-:W-:Y:S01]  /*0370*/  IMAD R2, R13, R8, R2 ;  /* 0x000000080d027224 */ /* 0x000fe200078e0202 */
[----:B------:R-:W-:-:S04]  /*0380*/  IADD3 R8, PT, PT, -R6, RZ, RZ ;  /* 0x000000ff06087210 */ /* 0x000fc80007ffe1ff */
[----:B------:R-:W-:-:S13]  /*0390*/  ISETP.GT.U32.AND P0, PT, R13, R2, PT ;  /* 0x000000020d00720c */ /* 0x000fda0003f04070 */
[----:B------:R-:W-:Y:S01]  /*03a0*/  @!P0 IMAD.IADD R2, R2, 0x1, -R13 ;  /* 0x0000000102028824 */ /* 0x000fe200078e0a0d */
[----:B------:R-:W-:-:S04]  /*03b0*/  ISETP.NE.AND P0, PT, R3, RZ, PT ;  /* 0x000000ff0300720c */ /* 0x000fc80003f05270 */
[----:B------:R-:W-:-:S13]  /*03c0*/  ISETP.GT.U32.AND P1, PT, R13, R2, PT ;  /* 0x000000020d00720c */ /* 0x000fda0003f24070 */
[----:B------:R-:W-:-:S05]  /*03d0*/  @!P1 IMAD.IADD R2, R2, 0x1, -R13 ;  /* 0x0000000102029824 */ /* 0x000fca00078e0a0d */
[----:B------:R-:W-:Y:S01]  /*03e0*/  MOV R9, R2 ;  /* 0x0000000200097202 */ /* 0x000fe20000000f00 */
[----:B------:R-:W-:-:S04]  /*03f0*/  IMAD.MOV.U32 R2, RZ, RZ, RZ ;  /* 0x000000ffff027224 */ /* 0x000fc800078e00ff */
[----:B------:R-:W-:Y:S01]  /*0400*/  @!P2 IMAD.MOV R9, RZ, RZ, -R9 ;  /* 0x000000ffff09a224 */ /* 0x000fe200078e0a09 */
[----:B------:R-:W-:Y:S01]  /*0410*/  @!P0 LOP3.LUT R9, RZ, R3, RZ, 0x33, !PT ;  /* 0x00000003ff098212 */ /* 0x000fe200078e33ff */
[----:B--2---:R-:W-:Y:S06]  /*0420*/  BRA.U !UP0, `(.L_x_0) ;  /* 0x0000001508707547 */ /* 0x004fec000b800000 */
[----:B------:R-:W0:Y:S01]  /*0430*/  LDCU UR4, c[0x0][0x3b4] ;  /* 0x00007680ff0477ac */ /* 0x000e220008000800 */
[----:B------:R-:W-:Y:S01]  /*0440*/  IMAD R10, R3, R7, RZ ;  /* 0x00000007030a7224 */ /* 0x000fe200078e02ff */
[----:B------:R-:W0:Y:S01]  /*0450*/  LDCU UR7, c[0x0][0x3b8] ;  /* 0x00007700ff0777ac */ /* 0x000e220008000800 */
[----:B------:R-:W1:Y:S01]  /*0460*/  LDCU UR5, c[0x0][0x3c4] ;  /* 0x00007880ff0577ac */ /* 0x000e620008000800 */
[----:B0-----:R-:W-:-:S04]  /*0470*/  UISETP.LT.AND UP0, UPT, UR4, UR7, UPT ;  /* 0x000000070400728c */ /* 0x001fc8000bf01270 */
[----:B------:R-:W-:Y:S01]  /*0480*/  USEL UR4, UR4, UR7, UP0 ;  /* 0x0000000704047287 */ /* 0x000fe20008000000 */
[----:B-1----:R-:W-:-:S03]  /*0490*/  VIADD R3, R9, -UR5 ;  /* 0x8000000509037c36 */ /* 0x002fc60008000000 */
[----:B------:R-:W-:-:S09]  /*04a0*/  UISETP.GE.AND UP0, UPT, UR4, 0x1, UPT ;  /* 0x000000010400788c */ /* 0x000fd2000bf06270 */
[----:B------:R-:W-:Y:S05]  /*04b0*/  BRA.U !UP0, `(.L_x_0) ;  /* 0x00000015084c7547 */ /* 0x000fea000b800000 */
[----:B------:R-:W-:Y:S01]  /*04c0*/  IABS R17, R10 ;  /* 0x0000000a00117213 */ /* 0x000fe20000000000 */
[-C--:B------:R-:W-:Y:S01]  /*04d0*/  IMAD R9, R10, R5.reuse, RZ ;  /* 0x000000050a097224 */ /* 0x080fe200078e02ff */
[----:B------:R-:W-:Y:S01]  /*04e0*/  IABS R2, R5 ;  /* 0x0000000500027213 */ /* 0x000fe20000000000 */
[----:B------:R-:W0:Y:S01]  /*04f0*/  LDCU UR4, c[0x0][0x3c8] ;  /* 0x00007900ff0477ac */ /* 0x000e220008000800 */
[----:B------:R-:W1:Y:S01]  /*0500*/  I2F.RP R6, R17 ;  /* 0x0000001100067306 */ /* 0x000e620000209400 */
[----:B------:R-:W-:Y:S01]  /*0510*/  IMAD R7, R7, R8, R0 ;  /* 0x0000000807077224 */ /* 0x000fe200078e0200 */
[----:B------:R-:W-:-:S06]  /*0520*/  ULOP3.LUT UR7, UR7, 0x7, URZ, 0xc0, !UPT ;  /* 0x0000000707077892 */ /* 0x000fcc000f8ec0ff */
[----:B------:R-:W2:Y:S08]  /*0530*/  I2F.RP R16, R2 ;  /* 0x0000000200107306 */ /* 0x000eb00000209400 */
[----:B-1----:R-:W1:Y:S08]  /*0540*/  MUFU.RCP R6, R6 ;  /* 0x0000000600067308 */ /* 0x002e700000001000 */
[----:B--2---:R-:W-:Y:S01]  /*0550*/  MUFU.RCP R16, R16 ;  /* 0x0000001000107308 */ /* 0x004fe20000001000 */
[----:B-1----:R-:W-:-:S02]  /*0560*/  IADD3 R12, PT, PT, R6, 0xffffffe, RZ ;  /* 0x0ffffffe060c7810 */ /* 0x002fc40007ffe0ff */
[----:B------:R-:W-:-:S05]  /*0570*/  IABS R6, R9 ;  /* 0x0000000900067213 */ /* 0x000fca0000000000 */
[----:B------:R1:W2:Y:S02]  /*0580*/  F2I.FTZ.U32.TRUNC.NTZ R13, R12 ;  /* 0x0000000c000d7305 */ /* 0x0002a4000021f000 */
[----:B-1----:R-:W-:Y:S02]  /*0590*/  HFMA2 R12, -RZ, RZ, 0, 0 ;  /* 0x00000000ff0c7431 */ /* 0x002fe400000001ff */
[----:B--2---:R-:W-:-:S04]  /*05a0*/  IMAD.MOV R14, RZ, RZ, -R13 ;  /* 0x000000ffff0e7224 */ /* 0x004fc800078e0a0d */
[----:B------:R-:W-:Y:S01]  /*05b0*/  IMAD R11, R14, R17, RZ ;  /* 0x000000110e0b7224 */ /* 0x000fe200078e02ff */
[----:B------:R-:W-:-:S03]  /*05c0*/  IABS R14, R10 ;  /* 0x0000000a000e7213 */ /* 0x000fc60000000000 */
[----:B------:R-:W-:Y:S01]  /*05d0*/  IMAD.HI.U32 R13, R13, R11, R12 ;  /* 0x0000000b0d0d7227 */ /* 0x000fe200078e000c */
[----:B------:R-:W-:-:S03]  /*05e0*/  IADD3 R11, PT, PT, R16, 0xffffffe, RZ ;  /* 0x0ffffffe100b7810 */ /* 0x000fc60007ffe0ff */
[----:B------:R-:W-:Y:S02]  /*05f0*/  IMAD.MOV R12, RZ, RZ, -R14 ;  /* 0x000000ffff0c7224 */ /* 0x000fe400078e0a0e */
[----:B------:R-:W-:Y:S01]  /*0600*/  IMAD.HI.U32 R15, R13, R4, RZ ;  /* 0x000000040d0f7227 */ /* 0x000fe200078e00ff */
[----:B------:R-:W1:Y:S01]  /*0610*/  I2F.RP R14, R6 ;  /* 0x00000006000e7306 */ /* 0x000e620000209400 */
[----:B------:R-:W-:Y:S02]  /*0620*/  LOP3.LUT R13, R0, R10, RZ, 0x3c, !PT ;  /* 0x0000000a000d7212 */ /* 0x000fe400078e3cff */
[----:B------:R-:W-:Y:S02]  /*0630*/  IMAD R12, R15, R12, R4 ;  /* 0x0000000c0f0c7224 */ /* 0x000fe400078e0204 */
[----:B------:R-:W-:-:S03]  /*0640*/  ISETP.GE.AND P2, PT, R13, RZ, PT ;  /* 0x000000ff0d00720c */ /* 0x000fc60003f46270 */
[----:B------:R-:W-:Y:S01]  /*0650*/  ISETP.GT.U32.AND P1, PT, R17, R12, PT ;  /* 0x0000000c1100720c */ /* 0x000fe20003f24070 */
[----:B------:R-:W2:Y:S08]  /*0660*/  F2I.FTZ.U32.TRUNC.NTZ R11, R11 ;  /* 0x0000000b000b7305 */ /* 0x000eb0000021f000 */
[----:B-1----:R-:W1:Y:S04]  /*0670*/  MUFU.RCP R14, R14 ;  /* 0x0000000e000e7308 */ /* 0x002e680000001000 */
[----:B------:R-:W-:-:S02]  /*0680*/  @!P1 IMAD.IADD R12, R12, 0x1, -R17 ;  /* 0x000000010c0c9824 */ /* 0x000fc400078e0a11 */
[----:B------:R-:W-:Y:S01]  /*0690*/  @!P1 VIADD R15, R15, 0x1 ;  /* 0x000000010f0f9836 */ /* 0x000fe20000000000 */
[----:B------:R-:W-:Y:S02]  /*06a0*/  ISETP.NE.AND P1, PT, R10, RZ, PT ;  /* 0x000000ff0a00720c */ /* 0x000fe40003f25270 */
[----:B------:R-:W-:Y:S01]  /*06b0*/  ISETP.GE.U32.AND P0, PT, R12, R17, PT ;  /* 0x000000110c00720c */ /* 0x000fe20003f06070 */
[----:B--2---:R-:W-:-:S04]  /*06c0*/  IMAD.MOV R17, RZ, RZ, -R11 ;  /* 0x000000ffff117224 */ /* 0x004fc800078e0a0b */
[----:B------:R-:W-:Y:S01]  /*06d0*/  IMAD R17, R17, R2, RZ ;  /* 0x0000000211117224 */ /* 0x000fe200078e02ff */
[----:B-1----:R-:W-:Y:S02]  /*06e0*/  IADD3 R12, PT, PT, R14, 0xffffffe, RZ ;  /* 0x0ffffffe0e0c7810 */ /* 0x002fe40007ffe0ff */
[----:B------:R-:W-:Y:S02]  /*06f0*/  IABS R14, R9 ;  /* 0x00000009000e7213 */ /* 0x000fe40000000000 */
[----:B------:R1:W2:Y:S03]  /*0700*/  F2I.FTZ.U32.TRUNC.NTZ R13, R12 ;  /* 0x0000000c000d7305 */ /* 0x0002a6000021f000 */
[----:B------:R-:W-:-:S04]  /*0710*/  @P0 IADD3 R15, PT, PT, R15, 0x1, RZ ;  /* 0x000000010f0f0810 */ /* 0x000fc80007ffe0ff */
[----:B------:R-:W-:Y:S02]  /*0720*/  @!P2 IADD3 R15, PT, PT, -R15, RZ, RZ ;  /* 0x000000ff0f0fa210 */ /* 0x000fe40007ffe1ff */
[----:B------:R-:W-:Y:S02]  /*0730*/  @!P1 LOP3.LUT R15, RZ, R10, RZ, 0x33, !PT ;  /* 0x0000000aff0f9212 */ /* 0x000fe400078e33ff */
[----:B------:R-:W-:Y:S02]  /*0740*/  MOV R10, RZ ;  /* 0x000000ff000a7202 */ /* 0x000fe40000000f00 */
[----:B-1----:R-:W-:Y:S02]  /*0750*/  IABS R12, R15 ;  /* 0x0000000f000c7213 */ /* 0x002fe40000000000 */
[----:B------:R-:W-:Y:S01]  /*0760*/  ISETP.GE.AND P5, PT, R15, RZ, PT ;  /* 0x000000ff0f00720c */ /* 0x000fe20003fa6270 */
[----:B------:R-:W-:Y:S01]  /*0770*/  IMAD.HI.U32 R10, R11, R17, R10 ;  /* 0x000000110b0a7227 */ /* 0x000fe200078e000a */
[----:B------:R-:W-:-:S03]  /*0780*/  ISETP.NE.AND P2, PT, R5, RZ, PT ;  /* 0x000000ff0500720c */ /* 0x000fc60003f45270 */
[----:B------:R-:W-:Y:S02]  /*0790*/  IMAD.MOV.U32 R17, RZ, RZ, R12 ;  /* 0x000000ffff117224 */ /* 0x000fe400078e000c */
[----:B------:R-:W-:Y:S02]  /*07a0*/  HFMA2 R12, -RZ, RZ, 0, 0 ;  /* 0x00000000ff0c7431 */ /* 0x000fe400000001ff */
[----:B--2---:R-:W-:Y:S02]  /*07b0*/  IMAD.MOV R19, RZ, RZ, -R13 ;  /* 0x000000ffff137224 */ /* 0x004fe400078e0a0d */
[----:B------:R-:W-:-:S04]  /*07c0*/  IMAD.HI.U32 R10, R10, R17, RZ ;  /* 0x000000110a0a7227 */ /* 0x000fc800078e00ff */
[----:B------:R-:W-:Y:S01]  /*07d0*/  IMAD R11, R19, R6, RZ ;  /* 0x00000006130b7224 */ /* 0x000fe200078e02ff */
[----:B------:R-:W-:-:S03]  /*07e0*/  IADD3 R10, PT, PT, -R10, RZ, RZ ;  /* 0x000000ff0a0a7210 */ /* 0x000fc60007ffe1ff */
[----:B------:R-:W-:-:S04]  /*07f0*/  IMAD.HI.U32 R13, R13, R11, R12 ;  /* 0x0000000b0d0d7227 */ /* 0x000fc800078e000c */
[----:B------:R-:W-:Y:S02]  /*0800*/  IMAD.MOV R11, RZ, RZ, -R14 ;  /* 0x000000ffff0b7224 */ /* 0x000fe400078e0a0e */
[----:B------:R-:W-:Y:S01]  /*0810*/  IMAD.HI.U32 R13, R13, R4, RZ ;  /* 0x000000040d0d7227 */ /* 0x000fe200078e00ff */
[----:B------:R-:W1:Y:S03]  /*0820*/  LDC R14, c[0x0][0x3c0] ;  /* 0x0000f000ff0e7b82 */ /* 0x000e660000000800 */
[----:B------:R-:W-:Y:S01]  /*0830*/  IMAD R11, R13, R11, R4 ;  /* 0x0000000b0d0b7224 */ /* 0x000fe200078e0204 */
[----:B------:R-:W-:Y:S01]  /*0840*/  LOP3.LUT R4, R0, R9, RZ, 0x3c, !PT ;  /* 0x0000000900047212 */ /* 0x000fe200078e3cff */
[----:B------:R-:W-:-:S03]  /*0850*/  IMAD R17, R2, R10, R17 ;  /* 0x0000000a02117224 */ /* 0x000fc600078e0211 */
[----:B------:R-:W-:Y:S02]  /*0860*/  ISETP.GT.U32.AND P1, PT, R6, R11, PT ;  /* 0x0000000b0600720c */ /* 0x000fe40003f24070 */
[----:B------:R-:W-:Y:S02]  /*0870*/  ISETP.GT.U32.AND P0, PT, R2, R17, PT ;  /* 0x000000110200720c */ /* 0x000fe40003f04070 */
[----:B------:R-:W-:-:S09]  /*0880*/  ISETP.GE.AND P3, PT, R4, RZ, PT ;  /* 0x000000ff0400720c */ /* 0x000fd20003f66270 */
[----:B------:R-:W-:Y:S02]  /*0890*/  @!P1 IMAD.IADD R11, R11, 0x1, -R6 ;  /* 0x000000010b0b9824 */ /* 0x000fe400078e0a06 */
[----:B------:R-:W-:Y:S01]  /*08a0*/  @!P0 IADD3 R17, PT, PT, R17, -R2, RZ ;  /* 0x8000000211118210 */ /* 0x000fe20007ffe0ff */
[----:B------:R-:W-:Y:S01]  /*08b0*/  @!P1 VIADD R13, R13, 0x1 ;  /* 0x000000010d0d9836 */ /* 0x000fe20000000000 */
[----:B------:R-:W-:Y:S01]  /*08c0*/  ISETP.NE.AND P1, PT, R9, RZ, PT ;  /* 0x000000ff0900720c */ /* 0x000fe20003f25270 */
[C-C-:B-1----:R-:W-:Y:S01]  /*08d0*/  IMAD R8, R14.reuse, 0x7, R7.reuse ;  /* 0x000000070e087824 */ /* 0x142fe200078e0207 */
[----:B------:R-:W-:Y:S01]  /*08e0*/  ISETP.GE.U32.AND P0, PT, R11, R6, PT ;  /* 0x000000060b00720c */ /* 0x000fe20003f06070 */
[--C-:B------:R-:W-:Y:S01]  /*08f0*/  IMAD R10, R14, 0x5, R7.reuse ;  /* 0x000000050e0a7824 */ /* 0x100fe200078e0207 */
[----:B------:R-:W-:Y:S01]  /*0900*/  ISETP.GT.U32.AND P4, PT, R2, R17, PT ;  /* 0x000000110200720c */ /* 0x000fe20003f84070 */
[C---:B------:R-:W-:Y:S01]  /*0910*/  IMAD R11, R14.reuse, 0x4, R7 ;  /* 0x000000040e0b7824 */ /* 0x040fe200078e0207 */
[----:B------:R-:W-:-:S02]  /*0920*/  LEA R12, R14, R7, 0x1 ;  /* 0x000000070e0c7211 */ /* 0x000fc400078e08ff */
[----:B0-----:R-:W-:Y:S01]  /*0930*/  IADD3 R8, PT, PT, R8, -UR4, RZ ;  /* 0x8000000408087c10 */ /* 0x001fe2000fffe0ff */
[----:B------:R-:W-:Y:S01]  /*0940*/  VIADD R11, R11, -UR4 ;  /* 0x800000040b0b7c36 */ /* 0x000fe20008000000 */
[----:B------:R-:W-:Y:S02]  /*0950*/  IADD3 R10, PT, PT, R10, -UR4, RZ ;  /* 0x800000040a0a7c10 */ /* 0x000fe4000fffe0ff */
[----:B------:R-:W-:-:S03]  /*0960*/  IADD3 R12, PT, PT, R12, -UR4, RZ ;  /* 0x800000040c0c7c10 */ /* 0x000fc6000fffe0ff */
[----:B------:R-:W-:Y:S02]  /*0970*/  @P0 IADD3 R13, PT, PT, R13, 0x1, RZ ;  /* 0x000000010d0d0810 */ /* 0x000fe40007ffe0ff */
[----:B------:R-:W-:Y:S02]  /*0980*/  @!P4 IMAD.IADD R17, R17, 0x1, -R2 ;  /* 0x000000011111c824 */ /* 0x000fe400078e0a02 */
[----:B------:R-:W-:Y:S01]  /*0990*/  HFMA2 R2, -RZ, RZ, 0, 0 ;  /* 0x00000000ff027431 */ /* 0x000fe200000001ff */
[----:B------:R-:W-:Y:S01]  /*09a0*/  MOV R4, R13 ;  /* 0x0000000d00047202 */ /* 0x000fe20000000f00 */
[----:B------:R-:W-:Y:S02]  /*09b0*/  IMAD R13, R14, 0x3, R7 ;  /* 0x000000030e0d7824 */ /* 0x000fe400078e0207 */
[----:B------:R-:W-:Y:S01]  /*09c0*/  IMAD.MOV.U32 R6, RZ, RZ, R17 ;  /* 0x000000ffff067224 */ /* 0x000fe200078e0011 */
[----:B------:R-:W-:Y:S01]  /*09d0*/  @!P3 IADD3 R4, PT, PT, -R4, RZ, RZ ;  /* 0x000000ff0404b210 */ /* 0x000fe20007ffe1ff */
[----:B------:R-:W-:Y:S01]  /*09e0*/  VIADD R13, R13, -UR4 ;  /* 0x800000040d0d7c36 */ /* 0x000fe20008000000 */
[----:B------:R-:W-:Y:S01]  /*09f0*/  @!P1 LOP3.LUT R4, RZ, R9, RZ, 0x33, !PT ;  /* 0x00000009ff049212 */ /* 0x000fe200078e33ff */
[----:B------:R-:W-:-:S02]  /*0a00*/  IMAD R9, R14, 0x6, R7 ;  /* 0x000000060e097824 */ /* 0x000fc400078e0207 */
[----:B------:R-:W-:Y:S01]  /*0a10*/  @!P5 IMAD.MOV R6, RZ, RZ, -R6 ;  /* 0x000000ffff06d224 */ /* 0x000fe200078e0a06 */
[----:B------:R-:W-:Y:S01]  /*0a20*/  @!P2 LOP3.LUT R6, RZ, R5, RZ, 0x33, !PT ;  /* 0x00000005ff06a212 */ /* 0x000fe200078e33ff */
[----:B------:R-:W-:Y:S01]  /*0a30*/  VIADD R9, R9, -UR4 ;  /* 0x8000000409097c36 */ /* 0x000fe20008000000 */
[C---:B------:R-:W-:Y:S01]  /*0a40*/  IADD3 R5, PT, PT, R7.reuse, -UR4, R14 ;  /* 0x8000000407057c10 */ /* 0x040fe2000fffe00e */
[----:B------:R-:W-:Y:S01]  /*0a50*/  VIADD R7, R7, -UR4 ;  /* 0x8000000407077c36 */ /* 0x000fe20008000000 */
[----:B------:R-:W-:-:S06]  /*0a60*/  UMOV UR4, URZ ;  /* 0x000000ff00047c82 */ /* 0x000fcc0008000000 */
.L_x_8:
[----:B------:R-:W0:Y:S01]  /*0a70*/  LDC.64 R16, c[0x0][0x398] ;  /* 0x0000e600ff107b82 */ /* 0x000e220000000a00 */
[----:B------:R-:W-:-:S07]  /*0a80*/  UMOV UR5, URZ ;  /* 0x000000ff00057c82 */ /* 0x000fce0008000000 */
[----:B------:R-:W1:Y:S01]  /*0a90*/  LDC R15, c[0x0][0x3a8] ;  /* 0x0000ea00ff0f7b82 */ /* 0x000e620000000800 */
[----:B0-----:R-:W-:Y:S02]  /*0aa0*/  IMAD R14, R17, UR4, R6 ;  /* 0x00000004110e7c24 */ /* 0x001fe4000f8e0206 */
[----:B-1----:R-:W-:Y:S01]  /*0ab0*/  IMAD R15, R15, UR4, R4 ;  /* 0x000000040f0f7c24 */ /* 0x002fe2000f8e0204 */
[----:B------:R-:W-:-:S06]  /*0ac0*/  UIADD3 UR4, UPT, UPT, UR4, 0x1, URZ ;  /* 0x0000000104047890 */ /* 0x000fcc000fffe0ff */
[----:B------:R-:W-:-:S13]  /*0ad0*/  ISETP.NE.AND P5, PT, R16, UR4, PT ;  /* 0x0000000410007c0c */ /* 0x000fda000bfa5270 */
.L_x_7:
[----:B------:R-:W0:Y:S01]  /*0ae0*/  LDCU.64 UR8, c[0x0][0x3b8] ;  /* 0x00007700ff0877ac */ /* 0x000e220008000a00 */
[----:B------:R-:W1:Y:S01]  /*0af0*/  LDC R16, c[0x0][0x3b4] ;  /* 0x0000ed00ff107b82 */ /* 0x000e620000000800 */
[----:B------:R-:W-:Y:S01]  /*0b00*/  IMAD.MOV.U32 R23, RZ, RZ, RZ ;  /* 0x000000ffff177224 */ /* 0x000fe200078e00ff */
[----:B------:R-:W2:Y:S01]  /*0b10*/  LDCU UR6, c[0x0][0x3a0] ;  /* 0x00007400ff0677ac */ /* 0x000ea20008000800 */
[----:B0-----:R-:W-:Y:S01]  /*0b20*/  MOV R18, UR9 ;  /* 0x0000000900127c02 */ /* 0x001fe20008000f00 */
[----:B------:R-:W-:-:S04]  /*0b30*/  UISETP.GE.U32.AND UP0, UPT, UR8, 0x8, UPT ;  /* 0x000000080800788c */ /* 0x000fc8000bf06070 */
[----:B------:R-:W-:Y:S02]  /*0b40*/  IMAD R17, R18, UR5, R3 ;  /* 0x0000000512117c24 */ /* 0x000fe4000f8e0203 */
[----:B-1----:R-:W-:Y:S01]  /*0b50*/  IMAD R22, R15, R16, UR5 ;  /* 0x000000050f167e24 */ /* 0x002fe2000f8e0210 */
[----:B------:R-:W-:Y:S01]  /*0b60*/  UIADD3 UR5, UPT, UPT, UR5, 0x1, URZ ;  /* 0x0000000105057890 */ /* 0x000fe2000fffe0ff */
[----:B--2---:R-:W-:Y:S01]  /*0b70*/  IMAD R24, R14, UR6, R17 ;  /* 0x000000060e187c24 */ /* 0x004fe2000f8e0211 */
[----:B------:R-:W-:Y:S01]  /*0b80*/  ISETP.GE.AND P0, PT, R17, UR6, PT ;  /* 0x0000000611007c0c */ /* 0x000fe2000bf06270 */
[----:B------:R-:W-:-:S03]  /*0b90*/  IMAD R22, R22, UR8, RZ ;  /* 0x0000000816167c24 */ /* 0x000fc6000f8e02ff */
[----:B------:R-:W-:Y:S02]  /*0ba0*/  ISETP.NE.AND P6, PT, R16, UR5, PT ;  /* 0x0000000510007c0c */ /* 0x000fe4000bfc5270 */
[----:B------:R-:W-:Y:S01]  /*0bb0*/  ISETP.GT.AND P0, PT, R17, -0x1, !P0 ;  /* 0xffffffff1100780c */ /* 0x000fe20004704270 */
[----:B------:R-:W-:-:S12]  /*0bc0*/  BRA.U !UP0, `(.L_x_1) ;  /* 0x0000000508b87547 */ /* 0x000fd8000b800000 */
[----:B------:R-:W0:Y:S01]  /*0bd0*/  LDC.64 R16, c[0x0][0x388] ;  /* 0x0000e200ff107b82 */ /* 0x000e220000000a00 */
[----:B------:R-:W1:Y:S01]  /*0be0*/  LDCU UR9, c[0x0][0x3a4] ;  /* 0x00007480ff0977ac */ /* 0x000e620008000800 */
[----:B------:R-:W-:Y:S01]  /*0bf0*/  IMAD.MOV.U32 R31, RZ, RZ, R22 ;  /* 0x000000ffff1f7224 */ /* 0x000fe200078e0016 */
[----:B------:R-:W-:Y:S01]  /*0c00*/  MOV R32, R7 ;  /* 0x0000000700207202 */ /* 0x000fe20000000f00 */
[----:B------:R-:W-:Y:S01]  /*0c10*/  ULOP3.LUT UR6, UR8, 0x7ffffff8, URZ, 0xc0, !UPT ;  /* 0x7ffffff808067892 */ /* 0x000fe2000f8ec0ff */
[----:B------:R-:W2:Y:S03]  /*0c20*/  LDCU UR12, c[0x0][0x3a4] ;  /* 0x00007480ff0c77ac */ /* 0x000ea60008000800 */
[----:B------:R-:W-:Y:S01]  /*0c30*/  UIADD3 UR8, UPT, UPT, -UR6, URZ, URZ ;  /* 0x000000ff06087290 */ /* 0x000fe2000fffe1ff */
[C---:B-1----:R-:W-:Y:S02]  /*0c40*/  IMAD R28, R24.reuse, UR9, R7 ;  /* 0x00000009181c7c24 */ /* 0x042fe4000f8e0207 */
[----:B------:R-:W-:-:S02]  /*0c50*/  IMAD R25, R24, UR9, R8 ;  /* 0x0000000918197c24 */ /* 0x000fc4000f8e0208 */
[----:B------:R-:W-:Y:S02]  /*0c60*/  IMAD R27, R24, UR9, R9 ;  /* 0x00000009181b7c24 */ /* 0x000fe4000f8e0209 */
[----:B0-----:R-:W-:-:S04]  /*0c70*/  IMAD.WIDE R16, R22, 0x4, R16 ;  /* 0x0000000416107825 */ /* 0x001fc800078e0210 */
[----:B------:R-:W-:Y:S01]  /*0c80*/  IMAD R34, R24, UR9, R10 ;  /* 0x0000000918227c24 */ /* 0x000fe2000f8e020a */
[----:B------:R-:W-:Y:S01]  /*0c90*/  IADD3 R20, P1, PT, R16, 0x10, RZ ;  /* 0x0000001010147810 */ /* 0x000fe20007f3e0ff */
[C---:B------:R-:W-:Y:S02]  /*0ca0*/  IMAD R26, R24.reuse, UR9, R11 ;  /* 0x00000009181a7c24 */ /* 0x040fe4000f8e020b */
[C---:B------:R-:W-:Y:S01]  /*0cb0*/  IMAD R30, R24.reuse, UR9, R5 ;  /* 0x00000009181e7c24 */ /* 0x040fe2000f8e0205 */
[----:B------:R-:W-:Y:S01]  /*0cc0*/  IADD3.X R21, PT, PT, RZ, R17, RZ, P1, !PT ;  /* 0x00000011ff157210 */ /* 0x000fe20000ffe4ff */
[C---:B------:R-:W-:Y:S02]  /*0cd0*/  IMAD R36, R24.reuse, UR9, R12 ;  /* 0x0000000918247c24 */ /* 0x040fe4000f8e020c */
[----:B--2---:R-:W-:-:S07]  /*0ce0*/  IMAD R29, R24, UR9, R13 ;  /* 0x00000009181d7c24 */ /* 0x004fce000f8e020d */
.L_x_2:
[----:B------:R-:W0:Y:S01]  /*0cf0*/  LDC.64 R18, c[0x0][0x380] ;  /* 0x0000e000ff127b82 */ /* 0x000e220000000a00 */
[----:B------:R-:W-:-:S04]  /*0d00*/  ISETP.GE.AND P1, PT, R32, UR12, PT ;  /* 0x0000000c20007c0c */ /* 0x000fc8000bf26270 */
[----:B------:R-:W-:-:S03]  /*0d10*/  ISETP.GT.AND P1, PT, R32, -0x1, !P1 ;  /* 0xffffffff2000780c */ /* 0x000fc60004f24270 */
[----:B------:R-:W1:Y:S01]  /*0d20*/  LDC.64 R16, c[0x0][0x388] ;  /* 0x0000e200ff107b82 */ /* 0x000e620000000a00 */
[----:B------:R-:W-:-:S07]  /*0d30*/  PLOP3.LUT P2, PT, P0, P1, PT, 0x80, 0x8 ;  /* 0x000000000008781c */ /* 0x000fce0000743070 */
[----:B------:R-:W2:Y:S06]  /*0d40*/  LDC R23, c[0x0][0x3c0] ;  /* 0x0000f000ff177b82 */ /* 0x000eac0000000800 */
[----:B0-----:R-:W-:-:S06]  /*0d50*/  @P2 IMAD.WIDE R18, R28, 0x4, R18 ;  /* 0x000000041c122825 */ /* 0x001fcc00078e0212 */
[----:B------:R-:W3:Y:S01]  /*0d60*/  @P2 LDG.E.CONSTANT R19, desc[UR10][R18.64] ;  /* 0x0000000a12132981 */ /* 0x000ee2000c1e9900 */
[----:B-1----:R-:W-:-:S06]  /*0d70*/  @P2 IMAD.WIDE R16, R31, 0x4, R16 ;  /* 0x000000041f102825 */ /* 0x002fcc00078e0210 */
[----:B------:R-:W3:Y:S01]  /*0d80*/  @P2 LDG.E.CONSTANT R16, desc[UR10][R16.64] ;  /* 0x0000000a10102981 */ /* 0x000ee2000c1e9900 */
[----:B--2---:R-:W-:-:S05]  /*0d90*/  IMAD.IADD R33, R32, 0x1, R23 ;  /* 0x0000000120217824 */ /* 0x004fca00078e0217 */
[----:B------:R-:W-:-:S04]  /*0da0*/  ISETP.GE.AND P1, PT, R33, UR12, PT ;  /* 0x0000000c21007c0c */ /* 0x000fc8000bf26270 */
[----:B------:R-:W-:-:S04]  /*0db0*/  ISETP.GT.AND P1, PT, R33, -0x1, !P1 ;  /* 0xffffffff2100780c */ /* 0x000fc80004f24270 */
[----:B------:R-:W-:Y:S01]  /*0dc0*/  PLOP3.LUT P1, PT, P0, P1, PT, 0x80, 0x8 ;  /* 0x000000000008781c */ /* 0x000fe20000723070 */
[----:B---3--:R-:W-:-:S12]  /*0dd0*/  @P2 FFMA R2, R19, R16, R2 ;  /* 0x0000001013022223 */ /* 0x008fd80000000002 */
[----:B------:R-:W0:Y:S02]  /*0de0*/  @P1 LDC.64 R16, c[0x0][0x380] ;  /* 0x0000e000ff101b82 */ /* 0x000e240000000a00 */
[----:B0-----:R-:W-:-:S05]  /*0df0*/  @P1 IMAD.WIDE R16, R30, 0x4, R16 ;  /* 0x000000041e101825 */ /* 0x001fca00078e0210 */
[----:B------:R0:W2:Y:S02]  /*0e00*/  @P1 LDG.E.CONSTANT R35, desc[UR10][R16.64] ;  /* 0x0000000a10231981 */ /* 0x0000a4000c1e9900 */
[----:B0-----:R-:W-:Y:S01]  /*0e10*/  MOV R16, R20 ;  /* 0x0000001400107202 */ /* 0x001fe20000000f00 */
[----:B------:R-:W-:-:S05]  /*0e20*/  IMAD.MOV.U32 R17, RZ, RZ, R21 ;  /* 0x000000ffff117224 */ /* 0x000fca00078e0015 */
[----:B------:R-:W2:Y:S01]  /*0e30*/  @P1 LDG.E.CONSTANT R18, desc[UR10][R16.64+-0xc] ;  /* 0xfffff40a10121981 */ /* 0x000ea2000c1e9900 */
[----:B------:R-:W-:-:S04]  /*0e40*/  IADD3 R33, PT, PT, R33, R23, RZ ;  /* 0x0000001721217210 */ /* 0x000fc80007ffe0ff */
[----:B------:R-:W-:-:S04]  /*0e50*/  ISETP.GE.AND P2, PT, R33, UR12, PT ;  /* 0x0000000c21007c0c */ /* 0x000fc8000bf46270 */
[----:B------:R-:W-:-:S04]  /*0e60*/  ISETP.GT.AND P2, PT, R33, -0x1, !P2 ;  /* 0xffffffff2100780c */ /* 0x000fc80005744270 */
[----:B------:R-:W-:Y:S01]  /*0e70*/  PLOP3.LUT P2, PT, P0, P2, PT, 0x80, 0x8 ;  /* 0x000000000008781c */ /* 0x000fe20000745070 */
[----:B--2---:R-:W-:-:S12]  /*0e80*/  @P1 FFMA R2, R35, R18, R2 ;  /* 0x0000001223021223 */ /* 0x004fd80000000002 */
[----:B------:R-:W0:Y:S02]  /*0e90*/  @P2 LDC.64 R18, c[0x0][0x380] ;  /* 0x0000e000ff122b82 */ /* 0x000e240000000a00 */
[----:B0-----:R-:W-:Y:S02]  /*0ea0*/  @P2 IMAD.WIDE R20, R36, 0x4, R18 ;  /* 0x0000000424142825 */ /* 0x001fe400078e0212 */
[----:B------:R-:W2:Y:S04]  /*0eb0*/  @P2 LDG.E.CONSTANT R18, desc[UR10][R16.64+-0x8] ;  /* 0xfffff80a10122981 */ /* 0x000ea8000c1e9900 */
[----:B------:R-:W2:Y:S01]  /*0ec0*/  @P2 LDG.E.CONSTANT R21, desc[UR10][R20.64] ;  /* 0x0000000a14152981 */ /* 0x000ea2000c1e9900 */
[----:B------:R-:W-:-:S05]  /*0ed0*/  IMAD.IADD R33, R33, 0x1, R23 ;  /* 0x0000000121217824 */ /* 0x000fca00078e0217 */
[----:B------:R-:W-:-:S04]  /*0ee0*/  ISETP.GE.AND P1, PT, R33, UR12, PT ;  /* 0x0000000c21007c0c */ /* 0x000fc8000bf26270 */
[----:B------:R-:W-:-:S04]  /*0ef0*/  ISETP.GT.AND P1, PT, R33, -0x1, !P1 ;  /* 0xffffffff2100780c */ /* 0x000fc80004f24270 */
[----:B------:R-:W-:-:S13]  /*0f00*/  PLOP3.LUT P1, PT, P0, P1, PT, 0x80, 0x8 ;  /* 0x000000000008781c */ /* 0x000fda0000723070 */
[----:B------:R-:W3:Y:S01]  /*0f10*/  @P1 LDG.E.CONSTANT R35, desc[UR10][R16.64+-0x4] ;  /* 0xfffffc0a10231981 */ /* 0x000ee2000c1e9900 */
[----:B--2---:R-:W-:Y:S02]  /*0f20*/  @P2 FFMA R2, R21, R18, R2 ;  /* 0x0000001215022223 */ /* 0x004fe40000000002 */
[----:B------:R-:W0:Y:S02]  /*0f30*/  @P1 LDC.64 R18, c[0x0][0x380] ;  /* 0x0000e000ff121b82 */ /* 0x000e240000000a00 */
[----:B0-----:R-:W-:-:S06]  /*0f40*/  @P1 IMAD.WIDE R18, R29, 0x4, R18 ;  /* 0x000000041d121825 */ /* 0x001fcc00078e0212 */
[----:B------:R-:W3:Y:S01]  /*0f50*/  @P1 LDG.E.CONSTANT R19, desc[UR10][R18.64] ;  /* 0x0000000a12131981 */ /* 0x000ee2000c1e9900 */
[----:B------:R-:W-:-:S04]  /*0f60*/  IADD3 R33, PT, PT, R33, R23, RZ ;  /* 0x0000001721217210 */ /* 0x000fc80007ffe0ff */
[----:B------:R-:W-:-:S04]  /*0f70*/  ISETP.GE.AND P2, PT, R33, UR12, PT ;  /* 0x0000000c21007c0c */ /* 0x000fc8000bf46270 */
[----:B------:R-:W-:-:S04]  /*0f80*/  ISETP.GT.AND P2, PT, R33, -0x1, !P2 ;  /* 0xffffffff2100780c */ /* 0x000fc80005744270 */
[----:B------:R-:W-:Y:S01]  /*0f90*/  PLOP3.LUT P2, PT, P0, P2, PT, 0x80, 0x8 ;  /* 0x000000000008781c */ /* 0x000fe20000745070 */
[----:B------:R-:W-:Y:S02]  /*0fa0*/  IMAD.IADD R33, R33, 0x1, R23 ;  /* 0x0000000121217824 */ /* 0x000fe400078e0217 */
[----:B---3--:R-:W-:-:S10]  /*0fb0*/  @P1 FFMA R2, R19, R35, R2 ;  /* 0x0000002313021223 */ /* 0x008fd40000000002 */
[----:B------:R-:W0:Y:S01]  /*0fc0*/  @P2 LDC.64 R18, c[0x0][0x380] ;  /* 0x0000e000ff122b82 */ /* 0x000e220000000a00 */
[----:B------:R-:W2:Y:S01]  /*0fd0*/  @P2 LDG.E.CONSTANT R35, desc[UR10][R16.64] ;  /* 0x0000000a10232981 */ /* 0x000ea2000c1e9900 */
[----:B0-----:R-:W-:-:S06]  /*0fe0*/  @P2 IMAD.WIDE R20, R26, 0x4, R18 ;  /* 0x000000041a142825 */ /* 0x001fcc00078e0212 */
[----:B------:R-:W2:Y:S01]  /*0ff0*/  @P2 LDG.E.CONSTANT R21, desc[UR10][R20.64] ;  /* 0x0000000a14152981 */ /* 0x000ea2000c1e9900 */
[----:B------:R-:W-:-:S04]  /*1000*/  ISETP.GE.AND P1, PT, R33, UR12, PT ;  /* 0x0000000c21007c0c */ /* 0x000fc8000bf26270 */
[----:B------:R-:W-:-:S04]  /*1010*/  ISETP.GT.AND P1, PT, R33, -0x1, !P1 ;  /* 0xffffffff2100780c */ /* 0x000fc80004f24270 */
[----:B------:R-:W-:-:S13]  /*1020*/  PLOP3.LUT P1, PT, P0, P1, PT, 0x80, 0x8 ;  /* 0x000000000008781c */ /* 0x000fda0000723070 */
[----:B------:R-:W0:Y:S02]  /*1030*/  @P1 LDC.64 R18, c[0x0][0x380] ;  /* 0x0000e000ff121b82 */ /* 0x000e240000000a00 */
[----:B0-----:R-:W-:-:S06]  /*1040*/  @P1 IMAD.WIDE R18, R34, 0x4, R18 ;  /* 0x0000000422121825 */ /* 0x001fcc00078e0212 */
[----:B------:R-:W3:Y:S01]  /*1050*/  @P1 LDG.E.CONSTANT R19, desc[UR10][R18.64] ;  /* 0x0000000a12131981 */ /* 0x000ee2000c1e9900 */
[----:B--2---:R-:W-:-:S03]  /*1060*/  @P2 FFMA R2, R21, R35, R2 ;  /* 0x0000002315022223 */ /* 0x004fc60000000002 */
[----:B------:R-:W3:Y:S01]  /*1070*/  @P1 LDG.E.CONSTANT R35, desc[UR10][R16.64+0x4] ;  /* 0x0000040a10231981 */ /* 0x000ee2000c1e9900 */
[----:B------:R-:W-:Y:S01]  /*1080*/  IADD3 R20, PT, PT, R33, R23, RZ ;  /* 0x0000001721147210 */ /* 0x000fe20007ffe0ff */
[----:B---3--:R-:W-:-:S03]  /*1090*/  @P1 FFMA R2, R19, R35, R2 ;  /* 0x0000002313021223 */ /* 0x008fc60000000002 */
[----:B------:R-:W-:-:S04]  /*10a0*/  ISETP.GE.AND P1, PT, R20, UR12, PT ;  /* 0x0000000c14007c0c */ /* 0x000fc8000bf26270 */
[C---:B------:R-:W-:Y:S01]  /*10b0*/  ISETP.GT.AND P1, PT, R20.reuse, -0x1, !P1 ;  /* 0xffffffff1400780c */ /* 0x040fe20004f24270 */
[----:B------:R-:W-:-:S03]  /*10c0*/  IMAD.IADD R20, R20, 0x1, R23 ;  /* 0x0000000114147824 */ /* 0x000fc600078e0217 */
[----:B------:R-:W-:Y:S02]  /*10d0*/  PLOP3.LUT P1, PT, P0, P1, PT, 0x80, 0x8 ;  /* 0x000000000008781c */ /* 0x000fe40000723070 */
[----:B------:R-:W-:-:S04]  /*10e0*/  ISETP.GE.AND P2, PT, R20, UR12, PT ;  /* 0x0000000c14007c0c */ /* 0x000fc8000bf46270 */
[----:B------:R-:W-:-:S04]  /*10f0*/  ISETP.GT.AND P2, PT, R20, -0x1, !P2 ;  /* 0xffffffff1400780c */ /* 0x000fc80005744270 */
[----:B------:R-:W-:-:S03]  /*1100*/  PLOP3.LUT P2, PT, P0, P2, PT, 0x80, 0x8 ;  /* 0x000000000008781c */ /* 0x000fc60000745070 */
[----:B------:R-:W0:Y:S01]  /*1110*/  @P1 LDC.64 R20, c[0x0][0x380] ;  /* 0x0000e000ff141b82 */ /* 0x000e220000000a00 */
[----:B------:R-:W2:Y:S09]  /*1120*/  @P1 LDG.E.CONSTANT R33, desc[UR10][R16.64+0x8] ;  /* 0x0000080a10211981 */ /* 0x000eb2000c1e9900 */
[----:B------:R-:W1:Y:S01]  /*1130*/  @P2 LDC.64 R18, c[0x0][0x380] ;  /* 0x0000e000ff122b82 */ /* 0x000e620000000a00 */
[----:B------:R-:W3:Y:S01]  /*1140*/  @P2 LDG.E.CONSTANT R35, desc[UR10][R16.64+0xc] ;  /* 0x00000c0a10232981 */ /* 0x000ee2000c1e9900 */
[----:B0-----:R-:W-:-:S06]  /*1150*/  @P1 IMAD.WIDE R20, R27, 0x4, R20 ;  /* 0x000000041b141825 */ /* 0x001fcc00078e0214 */
[----:B------:R-:W2:Y:S01]  /*1160*/  @P1 LDG.E.CONSTANT R21, desc[UR10][R20.64] ;  /* 0x0000000a14151981 */ /* 0x000ea2000c1e9900 */
[----:B-1----:R-:W-:-:S06]  /*1170*/  @P2 IMAD.WIDE R18, R25, 0x4, R18 ;  /* 0x0000000419122825 */ /* 0x002fcc00078e0212 */
[----:B------:R-:W3:Y:S01]  /*1180*/  @P2 LDG.E.CONSTANT R19, desc[UR10][R18.64] ;  /* 0x0000000a12132981 */ /* 0x000ee2000c1e9900 */
[----:B------:R-:W-:-:S04]  /*1190*/  UIADD3 UR8, UPT, UPT, UR8, 0x8, URZ ;  /* 0x0000000808087890 */ /* 0x000fc8000fffe0ff */
[----:B------:R-:W-:Y:S01]  /*11a0*/  UISETP.NE.AND UP0, UPT, UR8, URZ, UPT ;  /* 0x000000ff0800728c */ /* 0x000fe2000bf05270 */
[C---:B------:R-:W-:Y:S01]  /*11b0*/  LEA R32, R23.reuse, R32, 0x3 ;  /* 0x0000002017207211 */ /* 0x040fe200078e18ff */
[C---:B------:R-:W-:Y:S01]  /*11c0*/  IMAD R28, R23.reuse, 0x8, R28 ;  /* 0x00000008171c7824 */ /* 0x040fe200078e021c */
[C---:B------:R-:W-:Y:S01]  /*11d0*/  LEA R30, R23.reuse, R30, 0x3 ;  /* 0x0000001e171e7211 */ /* 0x040fe200078e18ff */
[C---:B------:R-:W-:Y:S01]  /*11e0*/  IMAD R36, R23.reuse, 0x8, R36 ;  /* 0x0000000817247824 */ /* 0x040fe200078e0224 */
[C---:B------:R-:W-:Y:S01]  /*11f0*/  LEA R29, R23.reuse, R29, 0x3 ;  /* 0x0000001d171d7211 */ /* 0x040fe200078e18ff */
[C---:B------:R-:W-:Y:S01]  /*1200*/  IMAD R26, R23.reuse, 0x8, R26 ;  /* 0x00000008171a7824 */ /* 0x040fe200078e021a */
[C---:B------:R-:W-:Y:S01]  /*1210*/  LEA R34, R23.reuse, R34, 0x3 ;  /* 0x0000002217227211 */ /* 0x040fe200078e18ff */
[C---:B------:R-:W-:Y:S01]  /*1220*/  IMAD R27, R23.reuse, 0x8, R27 ;  /* 0x00000008171b7824 */ /* 0x040fe200078e021b */
[----:B------:R-:W-:Y:S02]  /*1230*/  LEA R25, R23, R25, 0x3 ;  /* 0x0000001917197211 */ /* 0x000fe400078e18ff */
[----:B------:R-:W-:Y:S01]  /*1240*/  IADD3 R31, PT, PT, R31, 0x8, RZ ;  /* 0x000000081f1f7810 */ /* 0x000fe20007ffe0ff */
[----:B--2---:R-:W-:Y:S01]  /*1250*/  @P1 FFMA R2, R21, R33, R2 ;  /* 0x0000002115021223 */ /* 0x004fe20000000002 */
[----:B------:R-:W-:-:S05]  /*1260*/  IADD3 R20, P1, PT, R16, 0x20, RZ ;  /* 0x0000002010147810 */ /* 0x000fca0007f3e0ff */
[----:B------:R-:W-:Y:S02]  /*1270*/  IMAD.X R21, RZ, RZ, R17, P1 ;  /* 0x000000ffff157224 */ /* 0x000fe400008e0611 */
[----:B---3--:R-:W-:Y:S01]  /*1280*/  @P2 FFMA R2, R19, R35, R2 ;  /* 0x0000002313022223 */ /* 0x008fe20000000002 */
[----:B------:R-:W-:Y:S06]  /*1290*/  BRA.U UP0, `(.L_x_2) ;  /* 0xfffffff900947547 */ /* 0x000fec000b83ffff */
[----:B------:R-:W-:-:S07]  /*12a0*/  IMAD.U32 R23, RZ, RZ, UR6 ;  /* 0x00000006ff177e24 */ /* 0x000fce000f8e00ff */
.L_x_1:
[----:B------:R-:W-:-:S09]  /*12b0*/  UISETP.NE.AND UP0, UPT, UR7, URZ, UPT ;  /* 0x000000ff0700728c */ /* 0x000fd2000bf05270 */
[----:B------:R-:W-:Y:S05]  /*12c0*/  BRA.U !UP0, `(.L_x_3) ;  /* 0x0000000508c07547 */ /* 0x000fea000b800000 */
[----:B------:R-:W0:Y:S01]  /*12d0*/  LDCU UR6, c[0x0][0x3b8] ;  /* 0x00007700ff0677ac */ /* 0x000e220008000800 */
[----:B------:R-:W-:-:S04]  /*12e0*/  UIADD3 UR8, UPT, UPT, UR7, -0x1, URZ ;  /* 0xffffffff07087890 */ /* 0x000fc8000fffe0ff */
[----:B------:R-:W-:Y:S02]  /*12f0*/  UISETP.GE.U32.AND UP0, UPT, UR8, 0x3, UPT ;  /* 0x000000030800788c */ /* 0x000fe4000bf06070 */
[----:B0-----:R-:W-:-:S07]  /*1300*/  ULOP3.LUT UP1, UR9, UR6, 0x3, URZ, 0xc0, !UPT ;  /* 0x0000000306097892 */ /* 0x001fce000f82c0ff */
[----:B------:R-:W-:Y:S05]  /*1310*/  BRA.U !UP0, `(.L_x_4) ;  /* 0x0000000108cc7547 */ /* 0x000fea000b800000 */
[----:B------:R-:W0:Y:S01]  /*1320*/  LDCU UR8, c[0x0][0x3c0] ;  /* 0x00007800ff0877ac */ /* 0x000e220008000800 */
[C---:B------:R-:W-:Y:S01]  /*1330*/  IADD3 R16, P2, PT, R22.reuse, R23, RZ ;  /* 0x0000001716107210 */ /* 0x040fe20007f5e0ff */
[----:B------:R-:W1:Y:S01]  /*1340*/  LDC.64 R30, c[0x0][0x388] ;  /* 0x0000e200ff1e7b82 */ /* 0x000e620000000a00 */
[----:B------:R-:W2:Y:S02]  /*1350*/  LDCU UR14, c[0x0][0x3a4] ;  /* 0x00007480ff0e77ac */ /* 0x000ea40008000800 */
[----:B------:R-:W-:Y:S01]  /*1360*/  LEA.HI.X.SX32 R17, R22, RZ, 0x1, P2 ;  /* 0x000000ff16117211 */ /* 0x000fe200010f0eff */
[----:B------:R-:W3:Y:S04]  /*1370*/  LDCU.64 UR12, c[0x0][0x388] ;  /* 0x00007100ff0c77ac */ /* 0x000ee80008000a00 */
[----:B------:R-:W4:Y:S01]  /*1380*/  LDC.64 R26, c[0x0][0x380] ;  /* 0x0000e000ff1a7b82 */ /* 0x000f220000000a00 */
[----:B0-----:R-:W-:-:S05]  /*1390*/  IMAD R37, R23, UR8, R7 ;  /* 0x0000000817257c24 */ /* 0x001fca000f8e0207 */
[C---:B------:R-:W-:Y:S02]  /*13a0*/  IADD3 R35, PT, PT, R37.reuse, UR8, RZ ;  /* 0x0000000825237c10 */ /* 0x040fe4000fffe0ff */
[----:B--2---:R-:W-:Y:S02]  /*13b0*/  ISETP.GE.AND P2, PT, R37, UR14, PT ;  /* 0x0000000e25007c0c */ /* 0x004fe4000bf46270 */
[C---:B------:R-:W-:Y:S01]  /*13c0*/  ISETP.GE.AND P1, PT, R35.reuse, UR14, PT ;  /* 0x0000000e23007c0c */ /* 0x040fe2000bf26270 */
[C---:B------:R-:W-:Y:S01]  /*13d0*/  VIADD R25, R35.reuse, UR8 ;  /* 0x0000000823197c36 */ /* 0x040fe20008000000 */
[----:B---3--:R-:W-:Y:S02]  /*13e0*/  LEA R28, P4, R16, UR12, 0x2 ;  /* 0x0000000c101c7c11 */ /* 0x008fe4000f8810ff */
[----:B------:R-:W-:Y:S02]  /*13f0*/  ISETP.GT.AND P1, PT, R35, -0x1, !P1 ;  /* 0xffffffff2300780c */ /* 0x000fe40004f24270 */
[----:B------:R-:W-:-:S02]  /*1400*/  ISETP.GE.AND P3, PT, R25, UR14, PT ;  /* 0x0000000e19007c0c */ /* 0x000fc4000bf66270 */
[----:B------:R-:W-:Y:S02]  /*1410*/  IADD3 R33, PT, PT, R25, UR8, RZ ;  /* 0x0000000819217c10 */ /* 0x000fe4000fffe0ff */
[----:B------:R-:W-:Y:S02]  /*1420*/  ISETP.GT.AND P2, PT, R37, -0x1, !P2 ;  /* 0xffffffff2500780c */ /* 0x000fe40005744270 */
[----:B------:R-:W-:Y:S02]  /*1430*/  LEA.HI.X R29, R16, UR13, R17, 0x2, P4 ;  /* 0x0000000d101d7c11 */ /* 0x000fe4000a0f1411 */
[----:B------:R-:W-:Y:S02]  /*1440*/  PLOP3.LUT P1, PT, P0, P1, PT, 0x80, 0x8 ;  /* 0x000000000008781c */ /* 0x000fe40000723070 */
[----:B------:R-:W-:Y:S02]  /*1450*/  ISETP.GT.AND P3, PT, R25, -0x1, !P3 ;  /* 0xffffffff1900780c */ /* 0x000fe40005f64270 */
[----:B------:R-:W-:-:S02]  /*1460*/  ISETP.GE.AND P4, PT, R33, UR14, PT ;  /* 0x0000000e21007c0c */ /* 0x000fc4000bf86270 */
[----:B------:R-:W-:Y:S02]  /*1470*/  PLOP3.LUT P2, PT, P0, P2, PT, 0x80, 0x8 ;  /* 0x000000000008781c */ /* 0x000fe40000745070 */
[----:B------:R-:W-:Y:S02]  /*1480*/  PLOP3.LUT P3, PT, P0, P3, PT, 0x80, 0x8 ;  /* 0x000000000008781c */ /* 0x000fe40000767070 */
[----:B------:R-:W-:-:S03]  /*1490*/  ISETP.GT.AND P4, PT, R33, -0x1, !P4 ;  /* 0xffffffff2100780c */ /* 0x000fc60006784270 */
[----:B------:R-:W0:Y:S01]  /*14a0*/  @P1 LDC.64 R20, c[0x0][0x380] ;  /* 0x0000e000ff141b82 */ /* 0x000e220000000a00 */
[----:B------:R-:W-:Y:S01]  /*14b0*/  PLOP3.LUT P4, PT, P0, P4, PT, 0x80, 0x8 ;  /* 0x000000000008781c */ /* 0x000fe20000789070 */
[----:B------:R-:W-:-:S04]  /*14c0*/  @P1 IMAD R35, R24, UR14, R35 ;  /* 0x0000000e18231c24 */ /* 0x000fc8000f8e0223 */
[----:B------:R-:W-:Y:S02]  /*14d0*/  @P2 IMAD.IADD R17, R22, 0x1, R23 ;  /* 0x0000000116112824 */ /* 0x000fe400078e0217 */
[----:B------:R-:W2:Y:S01]  /*14e0*/  @P3 LDC.64 R18, c[0x0][0x380] ;  /* 0x0000e000ff123b82 */ /* 0x000ea20000000a00 */
[----:B------:R-:W-:Y:S01]  /*14f0*/  @P2 IMAD R37, R24, UR14, R37 ;  /* 0x0000000e18252c24 */ /* 0x000fe2000f8e0225 */
[----:B------:R-:W3:Y:S01]  /*1500*/  @P3 LDG.E.CONSTANT R32, desc[UR10][R28.64+0x8] ;  /* 0x0000080a1c203981 */ /* 0x000ee2000c1e9900 */
[----:B-1----:R-:W-:-:S04]  /*1510*/  @P2 IMAD.WIDE R30, R17, 0x4, R30 ;  /* 0x00000004111e2825 */ /* 0x002fc800078e021e */
[----:B----4-:R-:W-:Y:S01]  /*1520*/  @P2 IMAD.WIDE R26, R37, 0x4, R26 ;  /* 0x00000004251a2825 */ /* 0x010fe200078e021a */
[----:B------:R-:W1:Y:S01]  /*1530*/  @P4 LDC.64 R16, c[0x0][0x380] ;  /* 0x0000e000ff104b82 */ /* 0x000e620000000a00 */
[----:B------:R-:W4:Y:S02]  /*1540*/  @P2 LDG.E.CONSTANT R31, desc[UR10][R30.64] ;  /* 0x0000000a1e1f2981 */ /* 0x000f24000c1e9900 */
[----:B------:R-:W-:Y:S02]  /*1550*/  @P3 IMAD R25, R24, UR14, R25 ;  /* 0x0000000e18193c24 */ /* 0x000fe4000f8e0219 */
[----:B------:R-:W4:Y:S01]  /*1560*/  @P2 LDG.E.CONSTANT R27, desc[UR10][R26.64] ;  /* 0x0000000a1a1b2981 */ /* 0x000f22000c1e9900 */
[----:B0-----:R-:W-:-:S04]  /*1570*/  @P1 IMAD.WIDE R20, R35, 0x4, R20 ;  /* 0x0000000423141825 */ /* 0x001fc800078e0214 */
[----:B------:R-:W-:Y:S02]  /*1580*/  @P4 IMAD R33, R24, UR14, R33 ;  /* 0x0000000e18214c24 */ /* 0x000fe4000f8e0221 */
[----:B------:R-:W5:Y:S01]  /*1590*/  @P1 LDG.E.CONSTANT R21, desc[UR10][R20.64] ;  /* 0x0000000a14151981 */ /* 0x000f62000c1e9900 */
[----:B--2---:R-:W-:-:S03]  /*15a0*/  @P3 IMAD.WIDE R18, R25, 0x4, R18 ;  /* 0x0000000419123825 */ /* 0x004fc600078e0212 */
[----:B------:R-:W5:Y:S04]  /*15b0*/  @P1 LDG.E.CONSTANT R25, desc[UR10][R28.64+0x4] ;  /* 0x0000040a1c191981 */ /* 0x000f68000c1e9900 */
[----:B------:R-:W3:Y:S01]  /*15c0*/  @P3 LDG.E.CONSTANT R19, desc[UR10][R18.64] ;  /* 0x0000000a12133981 */ /* 0x000ee2000c1e9900 */
[----:B-1----:R-:W-:-:S03]  /*15d0*/  @P4 IMAD.WIDE R16, R33, 0x4, R16 ;  /* 0x0000000421104825 */ /* 0x002fc600078e0210 */
[----:B------:R-:W2:Y:S04]  /*15e0*/  @P4 LDG.E.CONSTANT R33, desc[UR10][R28.64+0xc] ;  /* 0x00000c0a1c214981 */ /* 0x000ea8000c1e9900 */
[----:B------:R-:W2:Y:S01]  /*15f0*/  @P4 LDG.E.CONSTANT R17, desc[UR10][R16.64] ;  /* 0x0000000a10114981 */ /* 0x000ea2000c1e9900 */
[----:B------:R-:W-:Y:S01]  /*1600*/  IADD3 R23, PT, PT, R23, 0x4, RZ ;  /* 0x0000000417177810 */ /* 0x000fe20007ffe0ff */
[----:B----4-:R-:W-:-:S04]  /*1610*/  @P2 FFMA R2, R27, R31, R2 ;  /* 0x0000001f1b022223 */ /* 0x010fc80000000002 */
[----:B-----5:R-:W-:-:S04]  /*1620*/  @P1 FFMA R2, R21, R25, R2 ;  /* 0x0000001915021223 */ /* 0x020fc80000000002 */
[----:B---3--:R-:W-:-:S04]  /*1630*/  @P3 FFMA R2, R19, R32, R2 ;  /* 0x0000002013023223 */ /* 0x008fc80000000002 */
[----:B--2---:R-:W-:-:S07]  /*1640*/  @P4 FFMA R2, R17, R33, R2 ;  /* 0x0000002111024223 */ /* 0x004fce0000000002 */
.L_x_4:
[----:B------:R-:W-:Y:S05]  /*1650*/  BRA.U !UP1, `(.L_x_3) ;  /* 0x0000000109dc7547 */ /* 0x000fea000b800000 */
[----:B------:R-:W-:Y:S02]  /*1660*/  UISETP.NE.AND UP0, UPT, UR9, 0x1, UPT ;  /* 0x000000010900788c */ /* 0x000fe4000bf05270 */
[----:B------:R-:W-:-:S04]  /*1670*/  ULOP3.LUT UR6, UR6, 0x1, URZ, 0xc0, !UPT ;  /* 0x0000000106067892 */ /* 0x000fc8000f8ec0ff */
[----:B------:R-:W-:-:S03]  /*1680*/  UISETP.NE.U32.AND UP1, UPT, UR6, 0x1, UPT ;  /* 0x000000010600788c */ /* 0x000fc6000bf25070 */
[----:B------:R-:W-:Y:S08]  /*1690*/  BRA.U !UP0, `(.L_x_5) ;  /* 0x0000000108807547 */ /* 0x000ff0000b800000 */
[----:B------:R-:W0:Y:S01]  /*16a0*/  LDCU UR6, c[0x0][0x3c0] ;  /* 0x00007800ff0677ac */ /* 0x000e220008000800 */
[----:B------:R-:W1:Y:S01]  /*16b0*/  LDC.64 R20, c[0x0][0x388] ;  /* 0x0000e200ff147b82 */ /* 0x000e620000000a00 */
[----:B------:R-:W2:Y:S07]  /*16c0*/  LDCU UR8, c[0x0][0x3a4] ;  /* 0x00007480ff0877ac */ /* 0x000eae0008000800 */
[----:B------:R-:W3:Y:S01]  /*16d0*/  LDC.64 R26, c[0x0][0x380] ;  /* 0x0000e000ff1a7b82 */ /* 0x000ee20000000a00 */
[----:B0-----:R-:W-:-:S04]  /*16e0*/  IMAD R29, R23, UR6, R7 ;  /* 0x00000006171d7c24 */ /* 0x001fc8000f8e0207 */
[C---:B------:R-:W-:Y:S01]  /*16f0*/  VIADD R31, R29.reuse, UR6 ;  /* 0x000000061d1f7c36 */ /* 0x040fe20008000000 */
[----:B--2---:R-:W-:-:S04]  /*1700*/  ISETP.GE.AND P2, PT, R29, UR8, PT ;  /* 0x000000081d007c0c */ /* 0x004fc8000bf46270 */
[----:B------:R-:W-:Y:S02]  /*1710*/  ISETP.GE.AND P1, PT, R31, UR8, PT ;  /* 0x000000081f007c0c */ /* 0x000fe4000bf26270 */
[----:B------:R-:W-:Y:S02]  /*1720*/  ISETP.GT.AND P2, PT, R29, -0x1, !P2 ;  /* 0xffffffff1d00780c */ /* 0x000fe40005744270 */
[----:B------:R-:W-:Y:S02]  /*1730*/  ISETP.GT.AND P1, PT, R31, -0x1, !P1 ;  /* 0xffffffff1f00780c */ /* 0x000fe40004f24270 */
[----:B------:R-:W-:Y:S02]  /*1740*/  PLOP3.LUT P2, PT, P0, P2, PT, 0x80, 0x8 ;  /* 0x000000000008781c */ /* 0x000fe40000745070 */
[----:B------:R-:W-:-:S11]  /*1750*/  PLOP3.LUT P1, PT, P0, P1, PT, 0x80, 0x8 ;  /* 0x000000000008781c */ /* 0x000fd60000723070 */
[-C--:B------:R-:W-:Y:S01]  /*1760*/  @P2 IADD3 R35, PT, PT, R22, R23.reuse, RZ ;  /* 0x0000001716232210 */ /* 0x080fe20007ffe0ff */
[C---:B------:R-:W-:Y:S01]  /*1770*/  @P2 IMAD R29, R24.reuse, UR8, R29 ;  /* 0x00000008181d2c24 */ /* 0x040fe2000f8e021d */
[----:B------:R-:W0:Y:S01]  /*1780*/  @P1 LDC.64 R16, c[0x0][0x388] ;  /* 0x0000e200ff101b82 */ /* 0x000e220000000a00 */
[----:B------:R-:W-:Y:S01]  /*1790*/  @P1 SHF.R.S32.HI R33, RZ, 0x1f, R23 ;  /* 0x0000001fff211819 */ /* 0x000fe20000011417 */
[----:B------:R-:W-:Y:S01]  /*17a0*/  @P1 IMAD R31, R24, UR8, R31 ;  /* 0x00000008181f1c24 */ /* 0x000fe2000f8e021f */
[----:B------:R-:W-:Y:S01]  /*17b0*/  @P1 IADD3 R25, P3, PT, R22, R23, RZ ;  /* 0x0000001716191210 */ /* 0x000fe20007f7e0ff */
[----:B-1----:R-:W-:-:S03]  /*17c0*/  @P2 IMAD.WIDE R20, R35, 0x4, R20 ;  /* 0x0000000423142825 */ /* 0x002fc600078e0214 */
[----:B------:R-:W-:Y:S01]  /*17d0*/  @P1 LEA.HI.X.SX32 R28, R22, R33, 0x1, P3 ;  /* 0x00000021161c1211 */ /* 0x000fe200018f0eff */
[----:B------:R-:W1:Y:S01]  /*17e0*/  @P1 LDC.64 R18, c[0x0][0x380] ;  /* 0x0000e000ff121b82 */ /* 0x000e620000000a00 */
[----:B---3--:R-:W-:Y:S01]  /*17f0*/  @P2 IMAD.WIDE R26, R29, 0x4, R26 ;  /* 0x000000041d1a2825 */ /* 0x008fe200078e021a */
[----:B------:R-:W2:Y:S05]  /*1800*/  @P2 LDG.E.CONSTANT R21, desc[UR10][R20.64] ;  /* 0x0000000a14152981 */ /* 0x000eaa000c1e9900 */
[----:B------:R-:W2:Y:S01]  /*1810*/  @P2 LDG.E.CONSTANT R27, desc[UR10][R26.64] ;  /* 0x0000000a1a1b2981 */ /* 0x000ea2000c1e9900 */
[----:B0-----:R-:W-:-:S04]  /*1820*/  @P1 LEA R16, P3, R25, R16, 0x2 ;  /* 0x0000001019101211 */ /* 0x001fc800078610ff */
[----:B------:R-:W-:Y:S01]  /*1830*/  @P1 LEA.HI.X R17, R25, R17, R28, 0x2, P3 ;  /* 0x0000001119111211 */ /* 0x000fe200018f141c */
[----:B-1----:R-:W-:-:S04]  /*1840*/  @P1 IMAD.WIDE R18, R31, 0x4, R18 ;  /* 0x000000041f121825 */ /* 0x002fc800078e0212 */
[----:B------:R-:W3:Y:S04]  /*1850*/  @P1 LDG.E.CONSTANT R16, desc[UR10][R16.64+0x4] ;  /* 0x0000040a10101981 */ /* 0x000ee8000c1e9900 */
[----:B------:R-:W3:Y:S01]  /*1860*/  @P1 LDG.E.CONSTANT R19, desc[UR10][R18.64] ;  /* 0x0000000a12131981 */ /* 0x000ee2000c1e9900 */
[----:B------:R-:W-:Y:S02]  /*1870*/  VIADD R23, R23, 0x2 ;  /* 0x0000000217177836 */ /* 0x000fe40000000000 */
[----:B--2---:R-:W-:-:S04]  /*1880*/  @P2 FFMA R2, R21, R27, R2 ;  /* 0x0000001b15022223 */ /* 0x004fc80000000002 */
[----:B---3--:R-:W-:-:S07]  /*1890*/  @P1 FFMA R2, R19, R16, R2 ;  /* 0x0000001013021223 */ /* 0x008fce0000000002 */
.L_x_5:
[----:B------:R-:W-:Y:S05]  /*18a0*/  BRA.U UP1, `(.L_x_3) ;  /* 0x0000000101487547 */ /* 0x000fea000b800000 */
[----:B------:R-:W0:Y:S01]  /*18b0*/  LDCU UR6, c[0x0][0x3c0] ;  /* 0x00007800ff0677ac */ /* 0x000e220008000800 */
[----:B------:R-:W-:Y:S01]  /*18c0*/  BSSY.RECONVERGENT B0, `(.L_x_3) ;  /* 0x0000010000007945 */ /* 0x000fe20003800200 */
[----:B------:R-:W1:Y:S01]  /*18d0*/  LDCU UR8, c[0x0][0x3a4] ;  /* 0x00007480ff0877ac */ /* 0x000e620008000800 */
[----:B0-----:R-:W-:-:S05]  /*18e0*/  IMAD R21, R23, UR6, R7 ;  /* 0x0000000617157c24 */ /* 0x001fca000f8e0207 */
[----:B-1----:R-:W-:-:S04]  /*18f0*/  ISETP.GE.AND P1, PT, R21, UR8, PT ;  /* 0x0000000815007c0c */ /* 0x002fc8000bf26270 */
[----:B------:R-:W-:-:S04]  /*1900*/  ISETP.GT.AND P1, PT, R21, -0x1, !P1 ;  /* 0xffffffff1500780c */ /* 0x000fc80004f24270 */
[----:B------:R-:W-:-:S13]  /*1910*/  PLOP3.LUT P1, PT, P0, P1, PT, 0x80, 0x8 ;  /* 0x000000000008781c */ /* 0x000fda0000723070 */
[----:B------:R-:W-:Y:S05]  /*1920*/  @!P1 BRA `(.L_x_6) ;  /* 0x0000000000249947 */ /* 0x000fea0003800000 */
[----:B------:R-:W0:Y:S01]  /*1930*/  LDC.64 R18, c[0x0][0x380] ;  /* 0x0000e000ff127b82 */ /* 0x000e220000000a00 */
[----:B------:R-:W-:Y:S01]  /*1940*/  IADD3 R23, PT, PT, R22, R23, RZ ;  /* 0x0000001716177210 */ /* 0x000fe20007ffe0ff */
[----:B------:R-:W-:-:S06]  /*1950*/  IMAD R21, R24, UR8, R21 ;  /* 0x0000000818157c24 */ /* 0x000fcc000f8e0215 */
[----:B------:R-:W1:Y:S01]  /*1960*/  LDC.64 R16, c[0x0][0x388] ;  /* 0x0000e200ff107b82 */ /* 0x000e620000000a00 */
[----:B0-----:R-:W-:-:S06]  /*1970*/  IMAD.WIDE R18, R21, 0x4, R18 ;  /* 0x0000000415127825 */ /* 0x001fcc00078e0212 */
[----:B------:R-:W2:Y:S01]  /*1980*/  LDG.E.CONSTANT R19, desc[UR10][R18.64] ;  /* 0x0000000a12137981 */ /* 0x000ea2000c1e9900 */
[----:B-1----:R-:W-:-:S06]  /*1990*/  IMAD.WIDE R16, R23, 0x4, R16 ;  /* 0x0000000417107825 */ /* 0x002fcc00078e0210 */
[----:B------:R-:W2:Y:S02]  /*19a0*/  LDG.E.CONSTANT R16, desc[UR10][R16.64] ;  /* 0x0000000a10107981 */ /* 0x000ea4000c1e9900 */
[----:B--2---:R-:W-:-:S07]  /*19b0*/  FFMA R2, R19, R16, R2 ;  /* 0x0000001013027223 */ /* 0x004fce0000000002 */
.L_x_6:
[----:B------:R-:W-:Y:S05]  /*19c0*/  BSYNC.RECONVERGENT B0 ;  /* 0x0000000000007941 */ /* 0x000fea0003800200 */
.L_x_3:
[----:B------:R-:W-:Y:S05]  /*19d0*/  @P6 BRA `(.L_x_7) ;  /* 0xfffffff000406947 */ /* 0x000fea000383ffff */
[----:B------:R-:W-:Y:S05]  /*19e0*/  @P5 BRA `(.L_x_8) ;  /* 0xfffffff000205947 */ /* 0x000fea000383ffff */
.L_x_0:
[----:B------:R-:W0:Y:S02]  /*19f0*/  LDC.64 R4, c[0x0][0x390] ;  /* 0x0000e400ff047b82 */ /* 0x000e240000000a00 */
[----:B0-----:R-:W-:-:S05]  /*1a00*/  IMAD.WIDE R4, R0, 0x4, R4 ;  /* 0x0000000400047825 */ /* 0x001fca00078e0204 */
[----:B------:R-:W-:Y:S01]  /*1a10*/  STG.E desc[UR10][R4.64], R2 ;  /* 0x0000000204007986 */ /* 0x000fe2000c10190a */
[----:B------:R-:W-:Y:S05]  /*1a20*/  EXIT ;  /* 0x000000000000794d */ /* 0x000fea0003800000 */
.L_x_9:
[----:B------:R-:W-:-:S00]  /*1a30*/  BRA `(.L_x_9) ;  /* 0xfffffffc00fc7947 */ /* 0x000fc0000383ffff */
[----:B------:R-:W-:-:S00]  /*1a40*/  NOP ;  /* 0x0000000000007918 */ /* 0x000fc00000000000 */
        /* <DEDUP_REMOVED lines=11> */
.L_x_30:


//--------------------- .text.conv2d_input_grad   --------------------------
	.section	.text.conv2d_input_grad,"ax",@progbits
	.align	128
        .global         conv2d_input_grad
        .type           conv2d_input_grad,@function
        .size           conv2d_input_grad,(.L_x_31 - conv2d_input_grad)
        .other          conv2d_input_grad,@"STO_CUDA_ENTRY STV_DEFAULT"
conv2d_input_grad:
.text.conv2d_input_grad:
[----:B------:R-:W-:Y:S01]  /*0000*/  LDC R1, c[0x0][0x37c] ;  /* 0x0000df00ff017b82 */ /* 0x000fe20000000800 */
[----:B------:R-:W0:Y:S07]  /*0010*/  S2R R9, SR_TID.X ;  /* 0x0000000000097919 */ /* 0x000e2e0000002100 */
[----:B------:R-:W1:Y:S08]  /*0020*/  LDC.64 R6, c[0x0][0x398] ;  /* 0x0000e600ff067b82 */ /* 0x000e700000000a00 */
[----:B------:R-:W2:Y:S08]  /*0030*/  LDC.64 R4, c[0x0][0x3a0] ;  /* 0x0000e800ff047b82 */ /* 0x000eb00000000a00 */
[----:B------:R-:W0:Y:S08]  /*0040*/  S2UR UR4, SR_CTAID.X ;  /* 0x00000000000479c3 */ /* 0x000e300000002500 */
[----:B------:R-:W0:Y:S01]  /*0050*/  LDC R0, c[0x0][0x360] ;  /* 0x0000d800ff007b82 */ /* 0x000e220000000800 */
[----:B-1----:R-:W-:-:S04]  /*0060*/  IMAD R3, R7, R6, RZ ;  /* 0x0000000607037224 */ /* 0x002fc800078e02ff */
[----:B--2---:R-:W-:-:S04]  /*0070*/  IMAD R2, R3, R4, RZ ;  /* 0x0000000403027224 */ /* 0x004fc800078e02ff */
[----:B------:R-:W-:Y:S02]  /*0080*/  IMAD R3, R2, R5, RZ ;  /* 0x0000000502037224 */ /* 0x000fe400078e02ff */
[----:B0-----:R-:W-:-:S05]  /*0090*/  IMAD R0, R0, UR4, R9 ;  /* 0x0000000400007c24 */ /* 0x001fca000f8e0209 */
[----:B------:R-:W-:-:S13]  /*00a0*/  ISETP.GE.AND P0, PT, R0, R3, PT ;  /* 0x000000030000720c */ /* 0x000fda0003f06270 */
[----:B------:R-:W-:Y:S05]  /*00b0*/  @P0 EXIT ;  /* 0x000000000000094d */ /* 0x000fea0003800000 */
[----:B------:R-:W-:Y:S01]  /*00c0*/  IABS R3, R5 ;  /* 0x0000000500037213 */ /* 0x000fe20000000000 */
[----:B------:R-:W0:Y:S01]  /*00d0*/  LDCU UR4, c[0x0][0x3a8] ;  /* 0x00007500ff0477ac */ /* 0x000e220008000800 */
[----:B------:R-:W-:Y:S02]  /*00e0*/  IABS R10, R4 ;  /* 0x00000004000a7213 */ /* 0x000fe40000000000 */
[----:B------:R-:W1:Y:S01]  /*00f0*/  I2F.RP R6, R3 ;  /* 0x0000000300067306 */ /* 0x000e620000209400 */
[----:B------:R-:W2:Y:S07]  /*0100*/  LDCU.64 UR12, c[0x0][0x358] ;  /* 0x00006b00ff0c77ac */ /* 0x000eae0008000a00 */
[----:B-1----:R-:W1:Y:S01]  /*0110*/  MUFU.RCP R6, R6 ;  /* 0x0000000600067308 */ /* 0x002e620000001000 */
[----:B0-----:R-:W-:Y:S01]  /*0120*/  UISETP.GE.AND UP0, UPT, UR4, 0x1, UPT ;  /* 0x000000010400788c */ /* 0x001fe2000bf06270 */
[----:B-1----:R-:W-:Y:S01]  /*0130*/  VIADD R8, R6, 0xffffffe ;  /* 0x0ffffffe06087836 */ /* 0x002fe20000000000 */
[----:B------:R-:W-:-:S05]  /*0140*/  IABS R6, R0 ;  /* 0x0000000000067213 */ /* 0x000fca0000000000 */
[----:B------:R0:W1:Y:S02]  /*0150*/  F2I.FTZ.U32.TRUNC.NTZ R9, R8 ;  /* 0x0000000800097305 */ /* 0x000064000021f000 */
[----:B0-----:R-:W-:Y:S02]  /*0160*/  IMAD.MOV.U32 R8, RZ, RZ, RZ ;  /* 0x000000ffff087224 */ /* 0x001fe400078e00ff */
[----:B-1----:R-:W-:-:S04]  /*0170*/  IMAD.MOV R2, RZ, RZ, -R9 ;  /* 0x000000ffff027224 */ /* 0x002fc800078e0a09 */
[----:B------:R-:W-:Y:S02]  /*0180*/  IMAD R11, R2, R3, RZ ;  /* 0x00000003020b7224 */ /* 0x000fe400078e02ff */
[----:B------:R-:W-:Y:S01]  /*0190*/  IMAD.MOV.U32 R2, RZ, RZ, R10 ;  /* 0x000000ffff027224 */ /* 0x000fe200078e000a */
[----:B------:R-:W-:Y:S01]  /*01a0*/  LOP3.LUT R10, R0, R5, RZ, 0x3c, !PT ;  /* 0x00000005000a7212 */ /* 0x000fe200078e3cff */
[----:B------:R-:W-:Y:S02]  /*01b0*/  IMAD.HI.U32 R9, R9, R11, R8 ;  /* 0x0000000b09097227 */ /* 0x000fe400078e0008 */
[----:B------:R-:W0:Y:S01]  /*01c0*/  I2F.RP R12, R2 ;  /* 0x00000002000c7306 */ /* 0x000e220000209400 */
[----:B------:R-:W-:-:S03]  /*01d0*/  ISETP.GE.AND P2, PT, R10, RZ, PT ;  /* 0x000000ff0a00720c */ /* 0x000fc60003f46270 */
[----:B------:R-:W-:-:S05]  /*01e0*/  IMAD.HI.U32 R9, R9, R6, RZ ;  /* 0x0000000609097227 */ /* 0x000fca00078e00ff */
[----:B------:R-:W-:-:S05]  /*01f0*/  IADD3 R8, PT, PT, -R9, RZ, RZ ;  /* 0x000000ff09087210 */ /* 0x000fca0007ffe1ff */
[C---:B------:R-:W-:Y:S01]  /*0200*/  IMAD R8, R3.reuse, R8, R6 ;  /* 0x0000000803087224 */ /* 0x040fe200078e0206 */
[----:B0-----:R-:W0:Y:S04]  /*0210*/  MUFU.RCP R12, R12 ;  /* 0x0000000c000c7308 */ /* 0x001e280000001000 */
[----:B------:R-:W-:-:S13]  /*0220*/  ISETP.GT.U32.AND P1, PT, R3, R8, PT ;  /* 0x000000080300720c */ /* 0x000fda0003f24070 */
[----:B------:R-:W-:Y:S02]  /*0230*/  @!P1 IMAD.IADD R8, R8, 0x1, -R3 ;  /* 0x0000000108089824 */ /* 0x000fe400078e0a03 */
[----:B0-----:R-:W-:Y:S02]  /*0240*/  VIADD R11, R12, 0xffffffe ;  /* 0x0ffffffe0c0b7836 */ /* 0x001fe40000000000 */
[----:B------:R-:W-:Y:S01]  /*0250*/  @!P1 VIADD R9, R9, 0x1 ;  /* 0x0000000109099836 */ /* 0x000fe20000000000 */
[----:B------:R-:W-:-:S03]  /*0260*/  ISETP.GE.U32.AND P0, PT, R8, R3, PT ;  /* 0x000000030800720c */ /* 0x000fc60003f06070 */
[----:B------:R-:W0:Y:S10]  /*0270*/  F2I.FTZ.U32.TRUNC.NTZ R11, R11 ;  /* 0x0000000b000b7305 */ /* 0x000e34000021f000 */
[----:B------:R-:W-:Y:S01]  /*0280*/  @P0 VIADD R9, R9, 0x1 ;  /* 0x0000000109090836 */ /* 0x000fe20000000000 */
[----:B------:R-:W-:-:S04]  /*0290*/  ISETP.NE.AND P0, PT, R5, RZ, PT ;  /* 0x000000ff0500720c */ /* 0x000fc80003f05270 */
[----:B------:R-:W-:Y:S01]  /*02a0*/  MOV R10, R9 ;  /* 0x00000009000a7202 */ /* 0x000fe20000000f00 */
[----:B0-----:R-:W-:Y:S01]  /*02b0*/  IMAD.MOV R13, RZ, RZ, -R11 ;  /* 0x000000ffff0d7224 */ /* 0x001fe200078e0a0b */
[----:B------:R-:W-:-:S03]  /*02c0*/  LOP3.LUT R9, RZ, R5, RZ, 0x33, !PT ;  /* 0x00000005ff097212 */ /* 0x000fc600078e33ff */
[----:B------:R-:W-:Y:S02]  /*02d0*/  @!P2 IMAD.MOV R10, RZ, RZ, -R10 ;  /* 0x000000ffff0aa224 */ /* 0x000fe400078e0a0a */
[----:B------:R-:W-:-:S03]  /*02e0*/  IMAD R13, R13, R2, RZ ;  /* 0x000000020d0d7224 */ /* 0x000fc600078e02ff */
[----:B------:R-:W-:Y:S01]  /*02f0*/  SEL R12, R9, R10, !P0 ;  /* 0x0000000a090c7207 */ /* 0x000fe20004000000 */
[----:B------:R-:W-:-:S03]  /*0300*/  IMAD.MOV.U32 R10, RZ, RZ, RZ ;  /* 0x000000ffff0a7224 */ /* 0x000fc600078e00ff */
[----:B------:R-:W-:Y:S01]  /*0310*/  IABS R14, R12 ;  /* 0x0000000c000e7213 */ /* 0x000fe20000000000 */
[----:B------:R-:W-:Y:S01]  /*0320*/  IMAD.HI.U32 R10, R11, R13, R10 ;  /* 0x0000000d0b0a7227 */ /* 0x000fe200078e000a */
[----:B------:R-:W-:-:S03]  /*0330*/  ISETP.GE.AND P3, PT, R12, RZ, PT ;  /* 0x000000ff0c00720c */ /* 0x000fc60003f66270 */
[----:B------:R-:W-:-:S04]  /*0340*/  IMAD.MOV.U32 R11, RZ, RZ, R14 ;  /* 0x000000ffff0b7224 */ /* 0x000fc800078e000e */
[----:B------:R-:W-:-:S05]  /*0350*/  IMAD.HI.U32 R10, R10, R11, RZ ;  /* 0x0000000b0a0a7227 */ /* 0x000fca00078e00ff */
[----:B------:R-:W-:-:S05]  /*0360*/  IADD3 R10, PT, PT, -R10, RZ, RZ ;  /* 0x000000ff0a0a7210 */ /* 0x000fca0007ffe1ff */
[----:B------:R-:W-:-:S05]  /*0370*/  IMAD R11, R2, R10, R11 ;  /* 0x0000000a020b7224 */ /* 0x000fca00078e020b */
[----:B------:R-:W-:-:S13]  /*0380*/  ISETP.GT.U32.AND P1, PT, R2, R11, PT ;  /* 0x0000000b0200720c */ /* 0x000fda0003f24070 */
[----:B------:R-:W-:Y:S01]  /*0390*/  @!P1 IMAD.IADD R11, R11, 0x1, -R2 ;  /* 0x000000010b0b9824 */ /* 0x000fe200078e0a02 */
[----:B------:R-:W-:-:S04]  /*03a0*/  ISETP.NE.AND P1, PT, R4, RZ, PT ;  /* 0x000000ff0400720c */ /* 0x000fc80003f25270 */
[----:B------:R-:W-:-:S13]  /*03b0*/  ISETP.GT.U32.AND P2, PT, R2, R11, PT ;  /* 0x0000000b0200720c */ /* 0x000fda0003f44070 */
[----:B------:R-:W-:Y:S02]  /*03c0*/  @!P2 IMAD.IADD R11, R11, 0x1, -R2 ;  /* 0x000000010b0ba824 */ /* 0x000fe400078e0a02 */
[----:B------:R-:W-:Y:S02]  /*03d0*/  IMAD.MOV.U32 R2, RZ, RZ, RZ ;  /* 0x000000ffff027224 */ /* 0x000fe400078e00ff */
[----:B------:R-:W-:Y:S01]  /*03e0*/  @!P3 IMAD.MOV R11, RZ, RZ, -R11 ;  /* 0x000000ffff0bb224 */ /* 0x000fe200078e0a0b */
[----:B------:R-:W-:Y:S01]  /*03f0*/  @!P1 LOP3.LUT R11, RZ, R4, RZ, 0x33, !PT ;  /* 0x00000004ff0b9212 */ /* 0x000fe200078e33ff */
[----:B--2---:R-:W-:Y:S06]  /*0400*/  BRA.U !UP0, `(.L_x_10) ;  /* 0x0000002d081c7547 */ /* 0x004fec000b800000 */
[----:B------:R-:W-:Y:S01]  /*0410*/  IMAD R10, R4, R5, RZ ;  /* 0x00000005040a7224 */ /* 0x000fe200078e02ff */
[----:B------:R-:W0:Y:S01]  /*0420*/  LDCU UR4, c[0x0][0x3ac] ;  /* 0x00007580ff0477ac */ /* 0x000e220008000800 */
[----:B------:R-:W-:Y:S02]  /*0430*/  ISETP.GE.AND P4, PT, R0, RZ, PT ;  /* 0x000000ff0000720c */ /* 0x000fe40003f86270 */
[----:B------:R-:W-:Y:S01]  /*0440*/  IMAD R13, R10, R7, RZ ;  /* 0x000000070a0d7224 */ /* 0x000fe200078e02ff */
[----:B------:R-:W0:Y:S01]  /*0450*/  LDCU UR8, c[0x0][0x3b0] ;  /* 0x00007600ff0877ac */ /* 0x000e220008000800 */
[-C--:B------:R-:W-:Y:S01]  /*0460*/  ISETP.GT.U32.AND P3, PT, R3, R8.reuse, PT ;  /* 0x000000080300720c */ /* 0x080fe20003f64070 */
[----:B------:R-:W-:Y:S02]  /*0470*/  IMAD.IADD R3, R8, 0x1, -R3 ;  /* 0x0000000108037824 */ /* 0x000fe400078e0a03 */
[----:B------:R-:W-:Y:S01]  /*0480*/  IABS R15, R13 ;  /* 0x0000000d000f7213 */ /* 0x000fe20000000000 */
[----:B------:R-:W1:Y:S02]  /*0490*/  LDCU UR5, c[0x0][0x3c4] ;  /* 0x00007880ff0577ac */ /* 0x000e640008000800 */
[----:B------:R-:W-:Y:S01]  /*04a0*/  SEL R8, R3, R8, !P3 ;  /* 0x0000000803087207 */ /* 0x000fe20005800000 */
[----:B------:R-:W2:Y:S01]  /*04b0*/  I2F.RP R12, R15 ;  /* 0x0000000f000c7306 */ /* 0x000ea20000209400 */
[----:B------:R-:W3:Y:S03]  /*04c0*/  LDCU UR6, c[0x0][0x3c8] ;  /* 0x00007900ff0677ac */ /* 0x000ee60008000800 */
[----:B------:R-:W-:Y:S01]  /*04d0*/  @!P4 IMAD.MOV R8, RZ, RZ, -R8 ;  /* 0x000000ffff08c224 */ /* 0x000fe200078e0a08 */
[----:B0-----:R-:W-:-:S04]  /*04e0*/  UISETP.LT.AND UP0, UPT, UR4, UR8, UPT ;  /* 0x000000080400728c */ /* 0x001fc8000bf01270 */
[----:B------:R-:W-:Y:S01]  /*04f0*/  USEL UR4, UR4, UR8, UP0 ;  /* 0x0000000804047287 */ /* 0x000fe20008000000 */
[----:B--2---:R-:W0:Y:S03]  /*0500*/  MUFU.RCP R12, R12 ;  /* 0x0000000c000c7308 */ /* 0x004e260000001000 */
[----:B------:R-:W-:Y:S01]  /*0510*/  UISETP.GE.AND UP0, UPT, UR4, 0x1, UPT ;  /* 0x000000010400788c */ /* 0x000fe2000bf06270 */
[----:B0-----:R-:W-:-:S04]  /*0520*/  IADD3 R4, PT, PT, R12, 0xffffffe, RZ ;  /* 0x0ffffffe0c047810 */ /* 0x001fc80007ffe0ff */
[----:B------:R0:W2:Y:S02]  /*0530*/  F2I.FTZ.U32.TRUNC.NTZ R5, R4 ;  /* 0x0000000400057305 */ /* 0x0000a4000021f000 */
[----:B0-----:R-:W-:Y:S02]  /*0540*/  IMAD.MOV.U32 R4, RZ, RZ, RZ ;  /* 0x000000ffff047224 */ /* 0x001fe400078e00ff */
[----:B--2---:R-:W-:-:S04]  /*0550*/  IMAD.MOV R14, RZ, RZ, -R5 ;  /* 0x000000ffff0e7224 */ /* 0x004fc800078e0a05 */
[----:B------:R-:W-:Y:S01]  /*0560*/  IMAD R17, R14, R15, RZ ;  /* 0x0000000f0e117224 */ /* 0x000fe200078e02ff */
[----:B------:R-:W-:-:S03]  /*0570*/  IABS R14, R13 ;  /* 0x0000000d000e7213 */ /* 0x000fc60000000000 */
[----:B------:R-:W-:Y:S01]  /*0580*/  IMAD.HI.U32 R5, R5, R17, R4 ;  /* 0x0000001105057227 */ /* 0x000fe200078e0004 */
[----:B------:R-:W-:-:S03]  /*0590*/  LOP3.LUT R4, R0, R13, RZ, 0x3c, !PT ;  /* 0x0000000d00047212 */ /* 0x000fc600078e3cff */
[----:B------:R-:W-:Y:S01]  /*05a0*/  IMAD.MOV R14, RZ, RZ, -R14 ;  /* 0x000000ffff0e7224 */ /* 0x000fe200078e0a0e */
[----:B------:R-:W-:Y:S01]  /*05b0*/  ISETP.GE.AND P5, PT, R4, RZ, PT ;  /* 0x000000ff0400720c */ /* 0x000fe20003fa6270 */
[----:B------:R-:W-:-:S04]  /*05c0*/  IMAD.HI.U32 R5, R5, R6, RZ ;  /* 0x0000000605057227 */ /* 0x000fc800078e00ff */
[----:B------:R-:W-:Y:S02]  /*05d0*/  IMAD R12, R5, R14, R6 ;  /* 0x0000000e050c7224 */ /* 0x000fe400078e0206 */
[----:B-1----:R-:W-:-:S03]  /*05e0*/  VIADD R4, R11, UR5 ;  /* 0x000000050b047c36 */ /* 0x002fc60008000000 */
[----:B------:R-:W-:-:S13]  /*05f0*/  ISETP.GT.U32.AND P2, PT, R15, R12, PT ;  /* 0x0000000c0f00720c */ /* 0x000fda0003f44070 */
[----:B------:R-:W-:Y:S01]  /*0600*/  @!P2 IMAD.IADD R12, R12, 0x1, -R15 ;  /* 0x000000010c0ca824 */ /* 0x000fe200078e0a0f */
[----:B------:R-:W-:Y:S02]  /*0610*/  @!P2 IADD3 R5, PT, PT, R5, 0x1, RZ ;  /* 0x000000010505a810 */ /* 0x000fe40007ffe0ff */
[----:B------:R-:W-:Y:S02]  /*0620*/  ISETP.NE.AND P2, PT, R13, RZ, PT ;  /* 0x000000ff0d00720c */ /* 0x000fe40003f45270 */
[----:B------:R-:W-:-:S13]  /*0630*/  ISETP.GE.U32.AND P1, PT, R12, R15, PT ;  /* 0x0000000f0c00720c */ /* 0x000fda0003f26070 */
[----:B------:R-:W-:-:S04]  /*0640*/  @P1 VIADD R5, R5, 0x1 ;  /* 0x0000000105051836 */ /* 0x000fc80000000000 */
[----:B------:R-:W-:Y:S01]  /*0650*/  IMAD.MOV.U32 R3, RZ, RZ, R5 ;  /* 0x000000ffff037224 */ /* 0x000fe200078e0005 */
[----:B------:R-:W-:-:S04]  /*0660*/  SEL R5, R9, R8, !P0 ;  /* 0x0000000809057207 */ /* 0x000fc80004000000 */
[----:B------:R-:W-:Y:S01]  /*0670*/  @!P5 IADD3 R3, PT, PT, -R3, RZ, RZ ;  /* 0x000000ff0303d210 */ /* 0x000fe20007ffe1ff */
[----:B---3--:R-:W-:Y:S01]  /*0680*/  VIADD R5, R5, UR6 ;  /* 0x0000000605057c36 */ /* 0x008fe20008000000 */
[----:B------:R-:W-:Y:S01]  /*0690*/  @!P2 LOP3.LUT R3, RZ, R13, RZ, 0x33, !PT ;  /* 0x0000000dff03a212 */ /* 0x000fe200078e33ff */
[----:B------:R-:W-:Y:S06]  /*06a0*/  BRA.U !UP0, `(.L_x_10) ;  /* 0x0000002908747547 */ /* 0x000fec000b800000 */
[-C--:B------:R-:W-:Y:S01]  /*06b0*/  IABS R13, R10.reuse ;  /* 0x0000000a000d7213 */ /* 0x080fe20000000000 */
[----:B------:R-:W-:Y:S01]  /*06c0*/  ULOP3.LUT UR7, UR8, 0x7ffffffc, URZ, 0xc0, !UPT ;  /* 0x7ffffffc08077892 */ /* 0x000fe2000f8ec0ff */
[----:B------:R-:W-:Y:S01]  /*06d0*/  IABS R2, R7 ;  /* 0x0000000700027213 */ /* 0x000fe20000000000 */
[----:B------:R-:W-:Y:S01]  /*06e0*/  ULOP3.LUT UR8, UR8, 0x3, URZ, 0xc0, !UPT ;  /* 0x0000000308087892 */ /* 0x000fe2000f8ec0ff */
[----:B------:R-:W0:Y:S01]  /*06f0*/  I2F.RP R11, R13 ;  /* 0x0000000d000b7306 */ /* 0x000e220000209400 */
[----:B------:R-:W-:Y:S01]  /*0700*/  IABS R14, R10 ;  /* 0x0000000a000e7213 */ /* 0x000fe20000000000 */
[----:B------:R-:W-:Y:S01]  /*0710*/  UIADD3 UR9, UPT, UPT, -UR7, URZ, URZ ;  /* 0x000000ff07097290 */ /* 0x000fe2000fffe1ff */
[----:B------:R-:W-:-:S05]  /*0720*/  UMOV UR4, URZ ;  /* 0x000000ff00047c82 */ /* 0x000fca0008000000 */
[----:B0-----:R-:W0:Y:S02]  /*0730*/  MUFU.RCP R11, R11 ;  /* 0x0000000b000b7308 */ /* 0x001e240000001000 */
[----:B0-----:R-:W-:-:S06]  /*0740*/  VIADD R8, R11, 0xffffffe ;  /* 0x0ffffffe0b087836 */ /* 0x001fcc0000000000 */
[----:B------:R0:W1:Y:S02]  /*0750*/  F2I.FTZ.U32.TRUNC.NTZ R9, R8 ;  /* 0x0000000800097305 */ /* 0x000064000021f000 */
[----:B0-----:R-:W-:Y:S02]  /*0760*/  HFMA2 R8, -RZ, RZ, 0, 0 ;  /* 0x00000000ff087431 */ /* 0x001fe400000001ff */
[----:B-1----:R-:W-:-:S04]  /*0770*/  IMAD.MOV R12, RZ, RZ, -R9 ;  /* 0x000000ffff0c7224 */ /* 0x002fc800078e0a09 */
[----:B------:R-:W-:Y:S02]  /*0780*/  IMAD R15, R12, R13, RZ ;  /* 0x0000000d0c0f7224 */ /* 0x000fe400078e02ff */
[----:B------:R-:W0:Y:S02]  /*0790*/  I2F.RP R12, R2 ;  /* 0x00000002000c7306 */ /* 0x000e240000209400 */
[----:B------:R-:W-:-:S04]  /*07a0*/  IMAD.HI.U32 R9, R9, R15, R8 ;  /* 0x0000000f09097227 */ /* 0x000fc800078e0008 */
[----:B------:R-:W-:Y:S02]  /*07b0*/  IMAD.MOV R8, RZ, RZ, -R14 ;  /* 0x000000ffff087224 */ /* 0x000fe400078e0a0e */
[----:B------:R-:W-:-:S04]  /*07c0*/  IMAD.HI.U32 R11, R9, R6, RZ ;  /* 0x00000006090b7227 */ /* 0x000fc800078e00ff */
[----:B------:R-:W-:Y:S01]  /*07d0*/  IMAD R6, R11, R8, R6 ;  /* 0x000000080b067224 */ /* 0x000fe200078e0206 */
[----:B0-----:R-:W0:Y:S04]  /*07e0*/  MUFU.RCP R12, R12 ;  /* 0x0000000c000c7308 */ /* 0x001e280000001000 */
[----:B------:R-:W-:-:S13]  /*07f0*/  ISETP.GT.U32.AND P1, PT, R13, R6, PT ;  /* 0x000000060d00720c */ /* 0x000fda0003f24070 */
[----:B------:R-:W-:Y:S02]  /*0800*/  @!P1 IMAD.IADD R6, R6, 0x1, -R13 ;  /* 0x0000000106069824 */ /* 0x000fe400078e0a0d */
[----:B0-----:R-:W-:Y:S02]  /*0810*/  VIADD R8, R12, 0xffffffe ;  /* 0x0ffffffe0c087836 */ /* 0x001fe40000000000 */
[----:B------:R-:W-:Y:S01]  /*0820*/  @!P1 VIADD R11, R11, 0x1 ;  /* 0x000000010b0b9836 */ /* 0x000fe20000000000 */
[----:B------:R-:W-:Y:S01]  /*0830*/  ISETP.GE.U32.AND P0, PT, R6, R13, PT ;  /* 0x0000000d0600720c */ /* 0x000fe20003f06070 */
[----:B------:R0:W1:Y:S01]  /*0840*/  F2I.FTZ.U32.TRUNC.NTZ R9, R8 ;  /* 0x0000000800097305 */ /* 0x000062000021f000 */
[----:B------:R-:W-:Y:S02]  /*0850*/  LOP3.LUT R6, R0, R10, RZ, 0x3c, !PT ;  /* 0x0000000a00067212 */ /* 0x000fe400078e3cff */
[----:B------:R-:W-:Y:S02]  /*0860*/  ISETP.NE.AND P1, PT, R10, RZ, PT ;  /* 0x000000ff0a00720c */ /* 0x000fe40003f25270 */
[----:B------:R-:W-:Y:S01]  /*0870*/  ISETP.GE.AND P2, PT, R6, RZ, PT ;  /* 0x000000ff0600720c */ /* 0x000fe20003f46270 */
[----:B0-----:R-:W-:-:S06]  /*0880*/  IMAD.MOV.U32 R8, RZ, RZ, RZ ;  /* 0x000000ffff087224 */ /* 0x001fcc00078e00ff */
[----:B------:R-:W-:Y:S01]  /*0890*/  @P0 IADD3 R11, PT, PT, R11, 0x1, RZ ;  /* 0x000000010b0b0810 */ /* 0x000fe20007ffe0ff */
[----:B-1----:R-:W-:-:S05]  /*08a0*/  IMAD.MOV R13, RZ, RZ, -R9 ;  /* 0x000000ffff0d7224 */ /* 0x002fca00078e0a09 */
[----:B------:R-:W-:Y:S01]  /*08b0*/  @!P2 IMAD.MOV R11, RZ, RZ, -R11 ;  /* 0x000000ffff0ba224 */ /* 0x000fe200078e0a0b */
[----:B------:R-:W-:Y:S01]  /*08c0*/  @!P1 LOP3.LUT R11, RZ, R10, RZ, 0x33, !PT ;  /* 0x0000000aff0b9212 */ /* 0x000fe200078e33ff */
[----:B------:R-:W-:-:S03]  /*08d0*/  IMAD R13, R13, R2, RZ ;  /* 0x000000020d0d7224 */ /* 0x000fc600078e02ff */
        /* <DEDUP_REMOVED lines=14> */
[----:B------:R-:W-:-:S07]  /*09c0*/  @!P0 LOP3.LUT R6, RZ, R7, RZ, 0x33, !PT ;  /* 0x00000007ff068212 */ /* 0x000fce00078e33ff */
.L_x_28:
[----:B------:R-:W0:Y:S01]  /*09d0*/  LDC R7, c[0x0][0x39c] ;  /* 0x0000e700ff077b82 */ /* 0x000e220000000800 */
[----:B------:R-:W-:-:S07]  /*09e0*/  UMOV UR5, URZ ;  /* 0x000000ff00057c82 */ /* 0x000fce0008000000 */
[----:B------:R-:W1:Y:S01]  /*09f0*/  LDC R10, c[0x0][0x3a8] ;  /* 0x0000ea00ff0a7b82 */ /* 0x000e620000000800 */
[----:B0-----:R-:W-:Y:S02]  /*0a00*/  IMAD R7, R7, UR4, R6 ;  /* 0x0000000407077c24 */ /* 0x001fe4000f8e0206 */
[----:B-1----:R-:W-:Y:S01]  /*0a10*/  IMAD R8, R3, R10, UR4 ;  /* 0x0000000403087e24 */ /* 0x002fe2000f8e020a */
[----:B------:R-:W-:-:S06]  /*0a20*/  UIADD3 UR4, UPT, UPT, UR4, 0x1, URZ ;  /* 0x0000000104047890 */ /* 0x000fcc000fffe0ff */
[----:B------:R-:W-:-:S13]  /*0a30*/  ISETP.NE.AND P2, PT, R10, UR4, PT ;  /* 0x000000040a007c0c */ /* 0x000fda000bf45270 */
.L_x_27:
[----:B------:R-:W0:Y:S01]  /*0a40*/  LDC R16, c[0x0][0x3bc] ;  /* 0x0000ef00ff107b82 */ /* 0x000e220000000800 */
[----:B------:R-:W-:Y:S01]  /*0a50*/  VIADD R9, R4, -UR5 ;  /* 0x8000000504097c36 */ /* 0x000fe20008000000 */
[----:B------:R-:W1:Y:S04]  /*0a60*/  LDCU UR6, c[0x0][0x3b0] ;  /* 0x00007600ff0677ac */ /* 0x000e680008000800 */
[----:B------:R-:W-:Y:S01]  /*0a70*/  ISETP.GE.AND P3, PT, R9, RZ, PT ;  /* 0x000000ff0900720c */ /* 0x000fe20003f66270 */
[----:B-1----:R-:W-:Y:S01]  /*0a80*/  UISETP.GE.U32.AND UP0, UPT, UR6, 0x4, UPT ;  /* 0x000000040600788c */ /* 0x002fe2000bf06070 */
[----:B0-----:R-:W-:-:S04]  /*0a90*/  IABS R13, R16 ;  /* 0x00000010000d7213 */ /* 0x001fc80000000000 */
[----:B------:R-:W0:Y:S08]  /*0aa0*/  I2F.RP R12, R13 ;  /* 0x0000000d000c7306 */ /* 0x000e300000209400 */
[----:B0-----:R-:W0:Y:S02]  /*0ab0*/  MUFU.RCP R12, R12 ;  /* 0x0000000c000c7308 */ /* 0x001e240000001000 */
[----:B0-----:R-:W-:-:S02]  /*0ac0*/  IADD3 R10, PT, PT, R12, 0xffffffe, RZ ;  /* 0x0ffffffe0c0a7810 */ /* 0x001fc40007ffe0ff */
[----:B------:R-:W0:Y:S04]  /*0ad0*/  LDC R12, c[0x0][0x3ac] ;  /* 0x0000eb00ff0c7b82 */ /* 0x000e280000000800 */
[----:B------:R1:W2:Y:S02]  /*0ae0*/  F2I.FTZ.U32.TRUNC.NTZ R11, R10 ;  /* 0x0000000a000b7305 */ /* 0x0002a4000021f000 */
[----:B-1----:R-:W-:Y:S02]  /*0af0*/  IMAD.MOV.U32 R10, RZ, RZ, RZ ;  /* 0x000000ffff0a7224 */ /* 0x002fe400078e00ff */
[----:B--2---:R-:W-:-:S04]  /*0b00*/  IMAD.MOV R14, RZ, RZ, -R11 ;  /* 0x000000ffff0e7224 */ /* 0x004fc800078e0a0b */
[----:B------:R-:W-:Y:S01]  /*0b10*/  IMAD R15, R14, R13, RZ ;  /* 0x0000000d0e0f7224 */ /* 0x000fe200078e02ff */
[----:B------:R-:W-:-:S03]  /*0b20*/  IABS R14, R9 ;  /* 0x00000009000e7213 */ /* 0x000fc60000000000 */
[----:B------:R-:W-:-:S06]  /*0b30*/  IMAD.HI.U32 R11, R11, R15, R10 ;  /* 0x0000000f0b0b7227 */ /* 0x000fcc00078e000a */
[----:B------:R-:W-:-:S04]  /*0b40*/  IMAD.HI.U32 R11, R11, R14, RZ ;  /* 0x0000000e0b0b7227 */ /* 0x000fc800078e00ff */
[----:B------:R-:W-:-:S04]  /*0b50*/  IMAD.MOV R11, RZ, RZ, -R11 ;  /* 0x000000ffff0b7224 */ /* 0x000fc800078e0a0b */
[----:B------:R-:W-:Y:S02]  /*0b60*/  IMAD R10, R13, R11, R14 ;  /* 0x0000000b0d0a7224 */ /* 0x000fe400078e020e */
[----:B0-----:R-:W-:-:S03]  /*0b70*/  IMAD R11, R7, R12, UR5 ;  /* 0x00000005070b7e24 */ /* 0x001fc6000f8e020c */
[----:B------:R-:W-:Y:S01]  /*0b80*/  ISETP.GT.U32.AND P0, PT, R13, R10, PT ;  /* 0x0000000a0d00720c */ /* 0x000fe20003f04070 */
[----:B------:R-:W-:Y:S01]  /*0b90*/  IMAD R11, R11, UR6, RZ ;  /* 0x000000060b0b7c24 */ /* 0x000fe2000f8e02ff */
[----:B------:R-:W-:-:S11]  /*0ba0*/  UMOV UR6, URZ ;  /* 0x000000ff00067c82 */ /* 0x000fd60008000000 */
[----:B------:R-:W-:Y:S02]  /*0bb0*/  @!P0 IADD3 R10, PT, PT, R10, -R13, RZ ;  /* 0x8000000d0a0a8210 */ /* 0x000fe40007ffe0ff */
[----:B------:R-:W-:Y:S02]  /*0bc0*/  ISETP.NE.AND P0, PT, R16, RZ, PT ;  /* 0x000000ff1000720c */ /* 0x000fe40003f05270 */
[----:B------:R-:W-:-:S13]  /*0bd0*/  ISETP.GT.U32.AND P1, PT, R13, R10, PT ;  /* 0x0000000a0d00720c */ /* 0x000fda0003f24070 */
[----:B------:R-:W-:-:S04]  /*0be0*/  @!P1 IMAD.IADD R10, R10, 0x1, -R13 ;  /* 0x000000010a0a9824 */ /* 0x000fc800078e0a0d */
[----:B------:R-:W-:Y:S01]  /*0bf0*/  @!P3 IMAD.MOV R10, RZ, RZ, -R10 ;  /* 0x000000ffff0ab224 */ /* 0x000fe200078e0a0a */
[----:B------:R-:W-:Y:S01]  /*0c00*/  @!P0 LOP3.LUT R10, RZ, R16, RZ, 0x33, !PT ;  /* 0x00000010ff0a8212 */ /* 0x000fe200078e33ff */
[----:B------:R-:W-:Y:S06]  /*0c10*/  BRA.U !UP0, `(.L_x_11) ;  /* 0x00000015081c7547 */ /* 0x000fec000b800000 */
[----:B------:R-:W0:Y:S01]  /*0c20*/  LDC.64 R12, c[0x0][0x388] ;  /* 0x0000e200ff0c7b82 */ /* 0x000e220000000a00 */
[----:B------:R-:W-:Y:S01]  /*0c30*/  ISETP.NE.AND P3, PT, R10, RZ, PT ;  /* 0x000000ff0a00720c */ /* 0x000fe20003f65270 */
[----:B------:R-:W-:Y:S01]  /*0c40*/  VIADD R18, R5, 0xfffffffd ;  /* 0xfffffffd05127836 */ /* 0x000fe20000000000 */
[----:B------:R-:W-:Y:S01]  /*0c50*/  MOV R19, R11 ;  /* 0x0000000b00137202 */ /* 0x000fe20000000f00 */
[----:B------:R-:W-:Y:S01]  /*0c60*/  UMOV UR6, UR9 ;  /* 0x0000000900067c82 */ /* 0x000fe20008000000 */
[----:B0-----:R-:W-:-:S03]  /*0c70*/  IMAD.WIDE R12, R11, 0x4, R12 ;  /* 0x000000040b0c7825 */ /* 0x001fc600078e020c */
[----:B------:R-:W-:-:S05]  /*0c80*/  IADD3 R12, P0, PT, R12, 0xc, RZ ;  /* 0x0000000c0c0c7810 */ /* 0x000fca0007f1e0ff */
[----:B------:R-:W-:-:S08]  /*0c90*/  IMAD.X R13, RZ, RZ, R13, P0 ;  /* 0x000000ffff0d7224 */ /* 0x000fd000000e060d */
.L_x_20:
[----:B------:R-:W-:Y:S01]  /*0ca0*/  UIADD3 UR6, UPT, UPT, UR6, 0x4, URZ ;  /* 0x0000000406067890 */ /* 0x000fe2000fffe0ff */
[----:B------:R-:W-:Y:S01]  /*0cb0*/  BSSY.RECONVERGENT B0, `(.L_x_12) ;  /* 0x0000050000007945 */ /* 0x000fe20003800200 */
[----:B------:R-:W-:Y:S02]  /*0cc0*/  VIADD R20, R18, 0x2 ;  /* 0x0000000212147836 */ /* 0x000fe40000000000 */
[----:B------:R-:W-:Y:S01]  /*0cd0*/  UISETP.NE.AND UP0, UPT, UR6, URZ, UPT ;  /* 0x000000ff0600728c */ /* 0x000fe2000bf05270 */
[----:B------:R-:W-:Y:S10]  /*0ce0*/  @P3 BRA `(.L_x_13) ;  /* 0x0000000400303947 */ /* 0x000ff40003800000 */
[----:B------:R-:W0:Y:S01]  /*0cf0*/  LDC R16, c[0x0][0x3c0] ;  /* 0x0000f000ff107b82 */ /* 0x000e220000000800 */
[----:B------:R-:W-:-:S05]  /*0d00*/  VIADD R21, R18, 0x3 ;  /* 0x0000000312157836 */ /* 0x000fca0000000000 */
[----:B------:R-:W-:Y:S02]  /*0d10*/  ISETP.GE.AND P1, PT, R21, RZ, PT ;  /* 0x000000ff1500720c */ /* 0x000fe40003f26270 */
[----:B0-----:R-:W-:-:S04]  /*0d20*/  IABS R17, R16 ;  /* 0x0000001000117213 */ /* 0x001fc80000000000 */
[----:B------:R-:W0:Y:S08]  /*0d30*/  I2F.RP R22, R17 ;  /* 0x0000001100167306 */ /* 0x000e300000209400 */
[----:B0-----:R-:W0:Y:S02]  /*0d40*/  MUFU.RCP R22, R22 ;  /* 0x0000001600167308 */ /* 0x001e240000001000 */
[----:B0-----:R-:W-:-:S06]  /*0d50*/  VIADD R14, R22, 0xffffffe ;  /* 0x0ffffffe160e7836 */ /* 0x001fcc0000000000 */
[----:B------:R0:W1:Y:S02]  /*0d60*/  F2I.FTZ.U32.TRUNC.NTZ R15, R14 ;  /* 0x0000000e000f7305 */ /* 0x000064000021f000 */
[----:B0-----:R-:W-:Y:S02]  /*0d70*/  HFMA2 R14, -RZ, RZ, 0, 0 ;  /* 0x00000000ff0e7431 */ /* 0x001fe400000001ff */
[----:B-1----:R-:W-:-:S04]  /*0d80*/  IMAD.MOV R24, RZ, RZ, -R15 ;  /* 0x000000ffff187224 */ /* 0x002fc800078e0a0f */
[----:B------:R-:W-:Y:S01]  /*0d90*/  IMAD R23, R24, R17, RZ ;  /* 0x0000001118177224 */ /* 0x000fe200078e02ff */
[----:B------:R-:W-:-:S03]  /*0da0*/  IABS R24, R21 ;  /* 0x0000001500187213 */ /* 0x000fc60000000000 */
[----:B------:R-:W-:Y:S01]  /*0db0*/  IMAD.HI.U32 R15, R15, R23, R14 ;  /* 0x000000170f0f7227 */ /* 0x000fe200078e000e */
[----:B------:R-:W-:-:S05]  /*0dc0*/  LOP3.LUT R23, RZ, R16, RZ, 0x33, !PT ;  /* 0x00000010ff177212 */ /* 0x000fca00078e33ff */
[----:B------:R-:W-:-:S04]  /*0dd0*/  IMAD.HI.U32 R22, R15, R24, RZ ;  /* 0x000000180f167227 */ /* 0x000fc800078e00ff */
[----:B------:R-:W-:-:S04]  /*0de0*/  IMAD.MOV R15, RZ, RZ, -R22 ;  /* 0x000000ffff0f7224 */ /* 0x000fc800078e0a16 */
[----:B------:R-:W-:-:S05]  /*0df0*/  IMAD R14, R17, R15, R24 ;  /* 0x0000000f110e7224 */ /* 0x000fca00078e0218 */
[----:B------:R-:W-:-:S13]  /*0e00*/  ISETP.GT.U32.AND P6, PT, R17, R14, PT ;  /* 0x0000000e1100720c */ /* 0x000fda0003fc4070 */
[----:B------:R-:W-:-:S04]  /*0e10*/  @!P6 IMAD.IADD R14, R14, 0x1, -R17 ;  /* 0x000000010e0ee824 */ /* 0x000fc800078e0a11 */
[----:B------:R-:W-:Y:S01]  /*0e20*/  IMAD.IADD R15, R14, 0x1, -R17 ;  /* 0x000000010e0f7824 */ /* 0x000fe200078e0a11 */
[----:B------:R-:W-:-:S04]  /*0e30*/  ISETP.GT.U32.AND P0, PT, R17, R14, PT ;  /* 0x0000000e1100720c */ /* 0x000fc80003f04070 */
[----:B------:R-:W-:Y:S02]  /*0e40*/  SEL R24, R15, R14, !P0 ;  /* 0x0000000e0f187207 */ /* 0x000fe40004000000 */
[----:B------:R-:W-:-:S03]  /*0e50*/  ISETP.NE.AND P0, PT, R16, RZ, PT ;  /* 0x000000ff1000720c */ /* 0x000fc60003f05270 */
[----:B------:R-:W-:-:S05]  /*0e60*/  @!P1 IMAD.MOV R24, RZ, RZ, -R24 ;  /* 0x000000ffff189224 */ /* 0x000fca00078e0a18 */
[----:B------:R-:W-:-:S04]  /*0e70*/  SEL R24, R23, R24, !P0 ;  /* 0x0000001817187207 */ /* 0x000fc80004000000 */
[----:B------:R-:W-:-:S13]  /*0e80*/  ISETP.NE.AND P1, PT, R24, RZ, PT ;  /* 0x000000ff1800720c */ /* 0x000fda0003f25270 */
[----:B------:R-:W-:Y:S05]  /*0e90*/  @P1 BRA `(.L_x_13) ;  /* 0x0000000000c41947 */ /* 0x000fea0003800000 */
[----:B------:R-:W0:Y:S01]  /*0ea0*/  LDC R24, c[0x0][0x3bc] ;  /* 0x0000ef00ff187b82 */ /* 0x000e220000000800 */
[----:B------:R-:W-:Y:S01]  /*0eb0*/  ISETP.GE.U32.AND P1, PT, R14, R17, PT ;  /* 0x000000110e00720c */ /* 0x000fe20003f26070 */
[----:B------:R-:W-:Y:S01]  /*0ec0*/  IMAD.MOV.U32 R14, RZ, RZ, RZ ;  /* 0x000000ffff0e7224 */ /* 0x000fe200078e00ff */
[----:B------:R-:W-:Y:S02]  /*0ed0*/  LOP3.LUT R16, R21, R16, RZ, 0x3c, !PT ;  /* 0x0000001015107212 */ /* 0x000fe400078e3cff */
[----:B------:R-:W-:Y:S02]  /*0ee0*/  @!P6 IADD3 R22, PT, PT, R22, 0x1, RZ ;  /* 0x000000011616e810 */ /* 0x000fe40007ffe0ff */
[----:B------:R-:W-:Y:S01]  /*0ef0*/  ISETP.GE.AND P6, PT, R16, RZ, PT ;  /* 0x000000ff1000720c */ /* 0x000fe20003fc6270 */
[----:B------:R-:W1:Y:S06]  /*0f00*/  LDC R21, c[0x0][0x3b8] ;  /* 0x0000ee00ff157b82 */ /* 0x000e6c0000000800 */
[----:B------:R-:W-:-:S06]  /*0f10*/  @P1 VIADD R22, R22, 0x1 ;  /* 0x0000000116161836 */ /* 0x000fcc0000000000 */
[----:B------:R-:W-:Y:S02]  /*0f20*/  @!P6 IADD3 R22, PT, PT, -R22, RZ, RZ ;  /* 0x000000ff1616e210 */ /* 0x000fe40007ffe1ff */
[----:B0-----:R-:W-:-:S04]  /*0f30*/  IABS R25, R24 ;  /* 0x0000001800197213 */ /* 0x001fc80000000000 */
[----:B------:R-:W0:Y:S08]  /*0f40*/  I2F.RP R26, R25 ;  /* 0x00000019001a7306 */ /* 0x000e300000209400 */
[----:B0-----:R-:W0:Y:S02]  /*0f50*/  MUFU.RCP R26, R26 ;  /* 0x0000001a001a7308 */ /* 0x001e240000001000 */
[----:B0-----:R-:W-:-:S06]  /*0f60*/  IADD3 R15, PT, PT, R26, 0xffffffe, RZ ;  /* 0x0ffffffe1a0f7810 */ /* 0x001fcc0007ffe0ff */
[----:B------:R-:W0:Y:S02]  /*0f70*/  F2I.FTZ.U32.TRUNC.NTZ R15, R15 ;  /* 0x0000000f000f7305 */ /* 0x000e24000021f000 */
[----:B0-----:R-:W-:-:S04]  /*0f80*/  IMAD.MOV R28, RZ, RZ, -R15 ;  /* 0x000000ffff1c7224 */ /* 0x001fc800078e0a0f */
[----:B------:R-:W-:Y:S01]  /*0f90*/  IMAD R17, R28, R25, RZ ;  /* 0x000000191c117224 */ /* 0x000fe200078e02ff */
[----:B------:R-:W-:-:S03]  /*0fa0*/  SEL R28, R23, R22, !P0 ;  /* 0x00000016171c7207 */ /* 0x000fc60004000000 */
[----:B------:R-:W-:Y:S01]  /*0fb0*/  IMAD.HI.U32 R14, R15, R17, R14 ;  /* 0x000000110f0e7227 */ /* 0x000fe200078e000e */
[----:B------:R-:W-:Y:S02]  /*0fc0*/  IABS R17, R9 ;  /* 0x0000000900117213 */ /* 0x000fe40000000000 */
[----:B------:R-:W-:-:S03]  /*0fd0*/  LOP3.LUT R15, R9, R24, RZ, 0x3c, !PT ;  /* 0x00000018090f7212 */ /* 0x000fc600078e3cff */
[----:B------:R-:W-:Y:S01]  /*0fe0*/  IMAD.HI.U32 R14, R14, R17, RZ ;  /* 0x000000110e0e7227 */ /* 0x000fe200078e00ff */
[----:B------:R-:W-:-:S03]  /*0ff0*/  ISETP.GE.AND P1, PT, R15, RZ, PT ;  /* 0x000000ff0f00720c */ /* 0x000fc60003f26270 */
[----:B------:R-:W-:-:S04]  /*1000*/  IMAD.MOV R26, RZ, RZ, -R14 ;  /* 0x000000ffff1a7224 */ /* 0x000fc800078e0a0e */
[----:B------:R-:W-:-:S05]  /*1010*/  IMAD R26, R25, R26, R17 ;  /* 0x0000001a191a7224 */ /* 0x000fca00078e0211 */
[----:B------:R-:W-:-:S13]  /*1020*/  ISETP.GT.U32.AND P4, PT, R25, R26, PT ;  /* 0x0000001a1900720c */ /* 0x000fda0003f84070 */
[----:B------:R-:W-:Y:S02]  /*1030*/  @!P4 IMAD.IADD R26, R26, 0x1, -R25 ;  /* 0x000000011a1ac824 */ /* 0x000fe400078e0a19 */
[----:B------:R-:W-:Y:S01]  /*1040*/  @!P4 VIADD R14, R14, 0x1 ;  /* 0x000000010e0ec836 */ /* 0x000fe20000000000 */
[----:B------:R-:W-:Y:S02]  /*1050*/  ISETP.NE.AND P4, PT, R24, RZ, PT ;  /* 0x000000ff1800720c */ /* 0x000fe40003f85270 */
[----:B------:R-:W-:Y:S02]  /*1060*/  ISETP.GE.U32.AND P5, PT, R26, R25, PT ;  /* 0x000000191a00720c */ /* 0x000fe40003fa6070 */
[----:B------:R-:W0:Y:S11]  /*1070*/  LDC R25, c[0x0][0x3b4] ;  /* 0x0000ed00ff197b82 */ /* 0x000e360000000800 */
[----:B------:R-:W-:-:S04]  /*1080*/  @P5 VIADD R14, R14, 0x1 ;  /* 0x000000010e0e5836 */ /* 0x000fc80000000000 */
[----:B------:R-:W-:-:S04]  /*1090*/  IMAD.MOV.U32 R26, RZ, RZ, R14 ;  /* 0x000000ffff1a7224 */ /* 0x000fc800078e000e */
[----:B------:R-:W-:Y:S01]  /*10a0*/  @!P1 IMAD.MOV R26, RZ, RZ, -R26 ;  /* 0x000000ffff1a9224 */ /* 0x000fe200078e0a1a */
[----:B------:R-:W-:Y:S02]  /*10b0*/  @!P4 LOP3.LUT R26, RZ, R24, RZ, 0x33, !PT ;  /* 0x00000018ff1ac212 */ /* 0x000fe400078e33ff */
[----:B-1----:R-:W-:Y:S02]  /*10c0*/  ISETP.GE.AND P1, PT, R28, R21, PT ;  /* 0x000000151c00720c */ /* 0x002fe40003f26270 */
[----:B0-----:R-:W-:Y:S02]  /*10d0*/  ISETP.GE.AND P0, PT, R26, R25, PT ;  /* 0x000000191a00720c */ /* 0x001fe40003f06270 */
[----:B------:R-:W-:Y:S02]  /*10e0*/  ISETP.GT.AND P1, PT, R28, -0x1, !P1 ;  /* 0xffffffff1c00780c */ /* 0x000fe40004f24270 */
[----:B------:R-:W-:-:S04]  /*10f0*/  ISETP.GT.AND P0, PT, R26, -0x1, !P0 ;  /* 0xffffffff1a00780c */ /* 0x000fc80004704270 */
[----:B------:R-:W-:-:S13]  /*1100*/  PLOP3.LUT P0, PT, P0, P1, PT, 0x80, 0x8 ;  /* 0x000000000008781c */ /* 0x000fda0000703070 */
[----:B------:R-:W-:Y:S05]  /*1110*/  @!P0 BRA `(.L_x_13) ;  /* 0x0000000000248947 */ /* 0x000fea0003800000 */
[----:B------:R-:W0:Y:S01]  /*1120*/  LDC.64 R16, c[0x0][0x388] ;  /* 0x0000e200ff107b82 */ /* 0x000e220000000a00 */
[----:B------:R-:W-:-:S04]  /*1130*/  IMAD R22, R8, R25, R26 ;  /* 0x0000001908167224 */ /* 0x000fc800078e021a */
[----:B------:R-:W-:-:S03]  /*1140*/  IMAD R21, R22, R21, R28 ;  /* 0x0000001516157224 */ /* 0x000fc600078e021c */
[----:B------:R-:W1:Y:S01]  /*1150*/  LDC.64 R14, c[0x0][0x380] ;  /* 0x0000e000ff0e7b82 */ /* 0x000e620000000a00 */
[----:B0-----:R-:W-:-:S06]  /*1160*/  IMAD.WIDE R16, R19, 0x4, R16 ;  /* 0x0000000413107825 */ /* 0x001fcc00078e0210 */
[----:B------:R-:W2:Y:S01]  /*1170*/  LDG.E.CONSTANT R16, desc[UR12][R16.64] ;  /* 0x0000000c10107981 */ /* 0x000ea2000c1e9900 */
[----:B-1----:R-:W-:-:S06]  /*1180*/  IMAD.WIDE R14, R21, 0x4, R14 ;  /* 0x00000004150e7825 */ /* 0x002fcc00078e020e */
[----:B------:R-:W2:Y:S02]  /*1190*/  LDG.E.CONSTANT R15, desc[UR12][R14.64] ;  /* 0x0000000c0e0f7981 */ /* 0x000ea4000c1e9900 */
[----:B--2---:R-:W-:-:S07]  /*11a0*/  FFMA R2, R15, R16, R2 ;  /* 0x000000100f027223 */ /* 0x004fce0000000002 */
.L_x_13:
[----:B------:R-:W-:Y:S05]  /*11b0*/  BSYNC.RECONVERGENT B0 ;  /* 0x0000000000007941 */ /* 0x000fea0003800200 */
.L_x_12:
[----:B------:R-:W-:Y:S04]  /*11c0*/  BSSY.RECONVERGENT B0, `(.L_x_14) ;  /* 0x000004b000007945 */ /* 0x000fe80003800200 */
[----:B------:R-:W-:Y:S05]  /*11d0*/  @P3 BRA `(.L_x_15) ;  /* 0x0000000400243947 */ /* 0x000fea0003800000 */
[----:B------:R-:W0:Y:S01]  /*11e0*/  LDC R17, c[0x0][0x3c0] ;  /* 0x0000f000ff117b82 */ /* 0x000e220000000800 */
[----:B------:R-:W-:Y:S01]  /*11f0*/  IMAD.MOV.U32 R14, RZ, RZ, RZ ;  /* 0x000000ffff0e7224 */ /* 0x000fe200078e00ff */
[----:B------:R-:W-:Y:S02]  /*1200*/  IABS R23, R20 ;  /* 0x0000001400177213 */ /* 0x000fe40000000000 */
[----:B------:R-:W-:Y:S02]  /*1210*/  ISETP.GE.AND P1, PT, R20, RZ, PT ;  /* 0x000000ff1400720c */ /* 0x000fe40003f26270 */
[----:B0-----:R-:W-:-:S04]  /*1220*/  IABS R16, R17 ;  /* 0x0000001100107213 */ /* 0x001fc80000000000 */
[----:B------:R-:W0:Y:S08]  /*1230*/  I2F.RP R22, R16 ;  /* 0x0000001000167306 */ /* 0x000e300000209400 */
[----:B0-----:R-:W0:Y:S02]  /*1240*/  MUFU.RCP R22, R22 ;  /* 0x0000001600167308 */ /* 0x001e240000001000 */
[----:B0-----:R-:W-:Y:S01]  /*1250*/  VIADD R15, R22, 0xffffffe ;  /* 0x0ffffffe160f7836 */ /* 0x001fe20000000000 */
[----:B------:R-:W-:-:S05]  /*1260*/  LOP3.LUT R22, RZ, R17, RZ, 0x33, !PT ;  /* 0x00000011ff167212 */ /* 0x000fca00078e33ff */
[----:B------:R-:W0:Y:S02]  /*1270*/  F2I.FTZ.U32.TRUNC.NTZ R15, R15 ;  /* 0x0000000f000f7305 */ /* 0x000e24000021f000 */
[----:B0-----:R-:W-:-:S04]  /*1280*/  IMAD.MOV R21, RZ, RZ, -R15 ;  /* 0x000000ffff157224 */ /* 0x001fc800078e0a0f */
[----:B------:R-:W-:-:S04]  /*1290*/  IMAD R21, R21, R16, RZ ;  /* 0x0000001015157224 */ /* 0x000fc800078e02ff */
[----:B------:R-:W-:-:S06]  /*12a0*/  IMAD.HI.U32 R14, R15, R21, R14 ;  /* 0x000000150f0e7227 */ /* 0x000fcc00078e000e */
[----:B------:R-:W-:-:S05]  /*12b0*/  IMAD.HI.U32 R21, R14, R23, RZ ;  /* 0x000000170e157227 */ /* 0x000fca00078e00ff */
[----:B------:R-:W-:-:S05]  /*12c0*/  IADD3 R14, PT, PT, -R21, RZ, RZ ;  /* 0x000000ff150e7210 */ /* 0x000fca0007ffe1ff */
        /* <DEDUP_REMOVED lines=13> */
[----:B------:R-:W-:Y:S01]  /*13a0*/  @!P6 VIADD R21, R21, 0x1 ;  /* 0x000000011515e836 */ /* 0x000fe20000000000 */
[----:B------:R-:W-:Y:S02]  /*13b0*/  IABS R16, R9 ;  /* 0x0000000900107213 */ /* 0x000fe40000000000 */
[----:B------:R-:W-:-:S03]  /*13c0*/  LOP3.LUT R17, R20, R17, RZ, 0x3c, !PT ;  /* 0x0000001114117212 */ /* 0x000fc600078e3cff */
[----:B------:R-:W1:Y:S01]  /*13d0*/  LDC R20, c[0x0][0x3b8] ;  /* 0x0000ee00ff147b82 */ /* 0x000e620000000800 */
[----:B------:R-:W-:-:S05]  /*13e0*/  ISETP.GE.AND P6, PT, R17, RZ, PT ;  /* 0x000000ff1100720c */ /* 0x000fca0003fc6270 */
[----:B------:R-:W-:-:S08]  /*13f0*/  @P1 IADD3 R21, PT, PT, R21, 0x1, RZ ;  /* 0x0000000115151810 */ /* 0x000fd00007ffe0ff */
[----:B------:R-:W-:Y:S01]  /*1400*/  @!P6 IMAD.MOV R21, RZ, RZ, -R21 ;  /* 0x000000ffff15e224 */ /* 0x000fe200078e0a15 */
[----:B0-----:R-:W-:-:S04]  /*1410*/  IABS R25, R24 ;  /* 0x0000001800197213 */ /* 0x001fc80000000000 */
[----:B------:R-:W-:Y:S01]  /*1420*/  SEL R21, R22, R21, !P0 ;  /* 0x0000001516157207 */ /* 0x000fe20004000000 */
[----:B------:R-:W0:Y:S08]  /*1430*/  I2F.RP R26, R25 ;  /* 0x00000019001a7306 */ /* 0x000e300000209400 */
[----:B0-----:R-:W0:Y:S02]  /*1440*/  MUFU.RCP R26, R26 ;  /* 0x0000001a001a7308 */ /* 0x001e240000001000 */
[----:B0-----:R-:W-:-:S06]  /*1450*/  VIADD R15, R26, 0xffffffe ;  /* 0x0ffffffe1a0f7836 */ /* 0x001fcc0000000000 */
[----:B------:R-:W0:Y:S02]  /*1460*/  F2I.FTZ.U32.TRUNC.NTZ R15, R15 ;  /* 0x0000000f000f7305 */ /* 0x000e24000021f000 */
[----:B0-----:R-:W-:-:S05]  /*1470*/  IADD3 R14, PT, PT, RZ, -R15, RZ ;  /* 0x8000000fff0e7210 */ /* 0x001fca0007ffe0ff */
[----:B------:R-:W-:Y:S02]  /*1480*/  IMAD R27, R14, R25, RZ ;  /* 0x000000190e1b7224 */ /* 0x000fe400078e02ff */
[----:B------:R-:W-:-:S04]  /*1490*/  IMAD.MOV.U32 R14, RZ, RZ, RZ ;  /* 0x000000ffff0e7224 */ /* 0x000fc800078e00ff */
[----:B------:R-:W-:Y:S01]  /*14a0*/  IMAD.HI.U32 R14, R15, R27, R14 ;  /* 0x0000001b0f0e7227 */ /* 0x000fe200078e000e */
[----:B------:R-:W-:-:S04]  /*14b0*/  LOP3.LUT R15, R9, R24, RZ, 0x3c, !PT ;  /* 0x00000018090f7212 */ /* 0x000fc800078e3cff */
[----:B------:R-:W-:Y:S01]  /*14c0*/  ISETP.GE.AND P1, PT, R15, RZ, PT ;  /* 0x000000ff0f00720c */ /* 0x000fe20003f26270 */
[----:B------:R-:W-:-:S04]  /*14d0*/  IMAD.HI.U32 R14, R14, R16, RZ ;  /* 0x000000100e0e7227 */ /* 0x000fc800078e00ff */
        /* <DEDUP_REMOVED lines=9> */
[----:B------:R-:W-:-:S05]  /*1570*/  IMAD.MOV.U32 R17, RZ, RZ, R14 ;  /* 0x000000ffff117224 */ /* 0x000fca00078e000e */
[----:B------:R-:W-:Y:S02]  /*1580*/  @!P1 IADD3 R17, PT, PT, -R17, RZ, RZ ;  /* 0x000000ff11119210 */ /* 0x000fe40007ffe1ff */
        /* <DEDUP_REMOVED lines=9> */
[----:B------:R-:W-:Y:S02]  /*1620*/  IMAD R17, R16, R20, R21 ;  /* 0x0000001410117224 */ /* 0x000fe400078e0215 */
[----:B------:R-:W2:Y:S02]  /*1630*/  LDG.E.CONSTANT R16, desc[UR12][R12.64+-0x8] ;  /* 0xfffff80c0c107981 */ /* 0x000ea4000c1e9900 */
[----:B0-----:R-:W-:-:S06]  /*1640*/  IMAD.WIDE R14, R17, 0x4, R14 ;  /* 0x00000004110e7825 */ /* 0x001fcc00078e020e */
[----:B------:R-:W2:Y:S02]  /*1650*/  LDG.E.CONSTANT R15, desc[UR12][R14.64] ;  /* 0x0000000c0e0f7981 */ /* 0x000ea4000c1e9900 */
[----:B--2---:R-:W-:-:S07]  /*1660*/  FFMA R2, R15, R16, R2 ;  /* 0x000000100f027223 */ /* 0x004fce0000000002 */
.L_x_15:
[----:B------:R-:W-:Y:S05]  /*1670*/  BSYNC.RECONVERGENT B0 ;  /* 0x0000000000007941 */ /* 0x000fea0003800200 */
.L_x_14:
[----:B------:R-:W-:Y:S04]  /*1680*/  BSSY.RECONVERGENT B0, `(.L_x_16) ;  /* 0x000004d000007945 */ /* 0x000fe80003800200 */
[----:B------:R-:W-:Y:S05]  /*1690*/  @P3 BRA `(.L_x_17) ;  /* 0x00000004002c3947 */ /* 0x000fea0003800000 */
[----:B------:R-:W0:Y:S01]  /*16a0*/  LDC R16, c[0x0][0x3c0] ;  /* 0x0000f000ff107b82 */ /* 0x000e220000000800 */
[----:B------:R-:W-:Y:S02]  /*16b0*/  VIADD R17, R18, 0x1 ;  /* 0x0000000112117836 */ /* 0x000fe40000000000 */
[----:B------:R-:W-:-:S03]  /*16c0*/  IMAD.MOV.U32 R14, RZ, RZ, RZ ;  /* 0x000000ffff0e7224 */ /* 0x000fc600078e00ff */
[----:B------:R-:W-:Y:S02]  /*16d0*/  IABS R22, R17 ;  /* 0x0000001100167213 */ /* 0x000fe40000000000 */
[----:B------:R-:W-:Y:S02]  /*16e0*/  ISETP.GE.AND P1, PT, R17, RZ, PT ;  /* 0x000000ff1100720c */ /* 0x000fe40003f26270 */
[----:B0-----:R-:W-:-:S04]  /*16f0*/  IABS R20, R16 ;  /* 0x0000001000147213 */ /* 0x001fc80000000000 */
[----:B------:R-:W0:Y:S08]  /*1700*/  I2F.RP R21, R20 ;  /* 0x0000001400157306 */ /* 0x000e300000209400 */
[----:B0-----:R-:W0:Y:S02]  /*1710*/  MUFU.RCP R21, R21 ;  /* 0x0000001500157308 */ /* 0x001e240000001000 */
[----:B0-----:R-:W-:-:S06]  /*1720*/  VIADD R15, R21, 0xffffffe ;  /* 0x0ffffffe150f7836 */ /* 0x001fcc0000000000 */
[----:B------:R-:W0:Y:S02]  /*1730*/  F2I.FTZ.U32.TRUNC.NTZ R15, R15 ;  /* 0x0000000f000f7305 */ /* 0x000e24000021f000 */
[----:B0-----:R-:W-:-:S04]  /*1740*/  IMAD.MOV R23, RZ, RZ, -R15 ;  /* 0x000000ffff177224 */ /* 0x001fc800078e0a0f */
[----:B------:R-:W-:-:S04]  /*1750*/  IMAD R23, R23, R20, RZ ;  /* 0x0000001417177224 */ /* 0x000fc800078e02ff */
[----:B------:R-:W-:Y:S01]  /*1760*/  IMAD.HI.U32 R14, R15, R23, R14 ;  /* 0x000000170f0e7227 */ /* 0x000fe200078e000e */
[----:B------:R-:W-:Y:S02]  /*1770*/  MOV R23, R22 ;  /* 0x0000001600177202 */ /* 0x000fe40000000f00 */
[----:B------:R-:W-:-:S03]  /*1780*/  LOP3.LUT R22, RZ, R16, RZ, 0x33, !PT ;  /* 0x00000010ff167212 */ /* 0x000fc600078e33ff */
        /* <DEDUP_REMOVED lines=14> */
[----:B------:R-:W-:Y:S02]  /*1870*/  ISETP.GE.U32.AND P1, PT, R23, R20, PT ;  /* 0x000000141700720c */ /* 0x000fe40003f26070 */
[----:B------:R-:W-:Y:S02]  /*1880*/  IABS R20, R9 ;  /* 0x0000000900147213 */ /* 0x000fe40000000000 */
[----:B------:R-:W-:Y:S02]  /*1890*/  LOP3.LUT R16, R17, R16, RZ, 0x3c, !PT ;  /* 0x0000001011107212 */ /* 0x000fe400078e3cff */
[----:B------:R-:W-:Y:S02]  /*18a0*/  @!P6 IADD3 R21, PT, PT, R21, 0x1, RZ ;  /* 0x000000011515e810 */ /* 0x000fe40007ffe0ff */
[----:B------:R-:W-:-:S05]  /*18b0*/  ISETP.GE.AND P6, PT, R16, RZ, PT ;  /* 0x000000ff1000720c */ /* 0x000fca0003fc6270 */
[----:B------:R-:W-:-:S08]  /*18c0*/  @P1 VIADD R21, R21, 0x1 ;  /* 0x0000000115151836 */ /* 0x000fd00000000000 */
[----:B------:R-:W-:Y:S02]  /*18d0*/  @!P6 IADD3 R21, PT, PT, -R21, RZ, RZ ;  /* 0x000000ff1515e210 */ /* 0x000fe40007ffe1ff */
[----:B0-----:R-:W-:Y:S02]  /*18e0*/  IABS R25, R24 ;  /* 0x0000001800197213 */ /* 0x001fe40000000000 */
[----:B------:R-:W-:Y:S02]  /*18f0*/  SEL R21, R22, R21, !P0 ;  /* 0x0000001516157207 */ /* 0x000fe40004000000 */
[----:B------:R-:W0:Y:S08]  /*1900*/  I2F.RP R26, R25 ;  /* 0x00000019001a7306 */ /* 0x000e300000209400 */
[----:B0-----:R-:W0:Y:S02]  /*1910*/  MUFU.RCP R26, R26 ;  /* 0x0000001a001a7308 */ /* 0x001e240000001000 */
[----:B0-----:R-:W-:-:S02]  /*1920*/  IADD3 R15, PT, PT, R26, 0xffffffe, RZ ;  /* 0x0ffffffe1a0f7810 */ /* 0x001fc40007ffe0ff */
[----:B------:R-:W0:Y:S04]  /*1930*/  LDC R26, c[0x0][0x3b8] ;  /* 0x0000ee00ff1a7b82 */ /* 0x000e280000000800 */
[----:B------:R-:W1:Y:S02]  /*1940*/  F2I.FTZ.U32.TRUNC.NTZ R15, R15 ;  /* 0x0000000f000f7305 */ /* 0x000e64000021f000 */
[----:B-1----:R-:W-:-:S04]  /*1950*/  IMAD.MOV R14, RZ, RZ, -R15 ;  /* 0x000000ffff0e7224 */ /* 0x002fc800078e0a0f */
        /* <DEDUP_REMOVED lines=13> */
[----:B------:R-:W1:Y:S11]  /*1a30*/  LDC R20, c[0x0][0x3b4] ;  /* 0x0000ed00ff147b82 */ /* 0x000e760000000800 */
[----:B------:R-:W-:-:S04]  /*1a40*/  @P5 VIADD R14, R14, 0x1 ;  /* 0x000000010e0e5836 */ /* 0x000fc80000000000 */
[----:B------:R-:W-:-:S04]  /*1a50*/  IMAD.MOV.U32 R17, RZ, RZ, R14 ;  /* 0x000000ffff117224 */ /* 0x000fc800078e000e */
[----:B------:R-:W-:Y:S01]  /*1a60*/  @!P1 IMAD.MOV R17, RZ, RZ, -R17 ;  /* 0x000000ffff119224 */ /* 0x000fe200078e0a11 */
[----:B------:R-:W-:Y:S02]  /*1a70*/  @!P4 LOP3.LUT R17, RZ, R24, RZ, 0x33, !PT ;  /* 0x00000018ff11c212 */ /* 0x000fe400078e33ff */
[----:B0-----:R-:W-:Y:S02]  /*1a80*/  ISETP.GE.AND P1, PT, R21, R26, PT ;  /* 0x0000001a1500720c */ /* 0x001fe40003f26270 */
[----:B-1----:R-:W-:Y:S02]  /*1a90*/  ISETP.GE.AND P0, PT, R17, R20, PT ;  /* 0x000000141100720c */ /* 0x002fe40003f06270 */
        /* <DEDUP_REMOVED lines=11> */
.L_x_17:
[----:B------:R-:W-:Y:S05]  /*1b50*/  BSYNC.RECONVERGENT B0 ;  /* 0x0000000000007941 */ /* 0x000fea0003800200 */
.L_x_16:
        /* <DEDUP_REMOVED lines=14> */
[----:B------:R-:W-:Y:S01]  /*1c40*/  IMAD.HI.U32 R14, R15, R23, R14 ;  /* 0x000000170f0e7227 */ /* 0x000fe200078e000e */
[----:B------:R-:W-:-:S05]  /*1c50*/  MOV R23, R20 ;  /* 0x0000001400177202 */ /* 0x000fca0000000f00 */
        /* <DEDUP_REMOVED lines=14> */
[----:B------:R-:W-:Y:S01]  /*1d40*/  IMAD.MOV.U32 R14, RZ, RZ, RZ ;  /* 0x000000ffff0e7224 */ /* 0x000fe200078e00ff */
[----:B------:R-:W-:Y:S02]  /*1d50*/  ISETP.GE.U32.AND P4, PT, R23, R16, PT ;  /* 0x000000101700720c */ /* 0x000fe40003f86070 */
[----:B------:R-:W-:Y:S02]  /*1d60*/  LOP3.LUT R17, R18, R17, RZ, 0x3c, !PT ;  /* 0x0000001112117212 */ /* 0x000fe400078e3cff */
[----:B------:R-:W-:Y:S02]  /*1d70*/  @!P6 IADD3 R20, PT, PT, R20, 0x1, RZ ;  /* 0x000000011414e810 */ /* 0x000fe40007ffe0ff */
[----:B------:R-:W1:Y:S01]  /*1d80*/  LDC R16, c[0x0][0x3b4] ;  /* 0x0000ed00ff107b82 */ /* 0x000e620000000800 */
[----:B------:R-:W-:-:S06]  /*1d90*/  ISETP.GE.AND P6, PT, R17, RZ, PT ;  /* 0x000000ff1100720c */ /* 0x000fcc0003fc6270 */
[----:B------:R-:W-:-:S07]  /*1da0*/  @P4 VIADD R20, R20, 0x1 ;  /* 0x0000000114144836 */ /* 0x000fce0000000000 */
[----:B------:R-:W-:Y:S02]  /*1db0*/  @!P6 IADD3 R20, PT, PT, -R20, RZ, RZ ;  /* 0x000000ff1414e210 */ /* 0x000fe40007ffe1ff */
[----:B0-----:R-:W-:Y:S02]  /*1dc0*/  IABS R24, R22 ;  /* 0x0000001600187213 */ /* 0x001fe40000000000 */
[----:B------:R-:W-:Y:S02]  /*1dd0*/  SEL R21, R21, R20, !P0 ;  /* 0x0000001415157207 */ /* 0x000fe40004000000 */
[----:B------:R-:W0:Y:S08]  /*1de0*/  I2F.RP R25, R24 ;  /* 0x0000001800197306 */ /* 0x000e300000209400 */
[----:B0-----:R-:W0:Y:S02]  /*1df0*/  MUFU.RCP R25, R25 ;  /* 0x0000001900197308 */ /* 0x001e240000001000 */
[----:B0-----:R-:W-:-:S06]  /*1e00*/  IADD3 R15, PT, PT, R25, 0xffffffe, RZ ;  /* 0x0ffffffe190f7810 */ /* 0x001fcc0007ffe0ff */
[----:B------:R-:W0:Y:S02]  /*1e10*/  F2I.FTZ.U32.TRUNC.NTZ R15, R15 ;  /* 0x0000000f000f7305 */ /* 0x000e24000021f000 */
[----:B0-----:R-:W-:-:S04]  /*1e20*/  IMAD.MOV R27, RZ, RZ, -R15 ;  /* 0x000000ffff1b7224 */ /* 0x001fc800078e0a0f */
[----:B------:R-:W-:-:S04]  /*1e30*/  IMAD R27, R27, R24, RZ ;  /* 0x000000181b1b7224 */ /* 0x000fc800078e02ff */
        /* <DEDUP_REMOVED lines=30> */
.L_x_19:
[----:B------:R-:W-:Y:S05]  /*2020*/  BSYNC.RECONVERGENT B0 ;  /* 0x0000000000007941 */ /* 0x000fea0003800200 */
.L_x_18:
[----:B------:R-:W-:Y:S01]  /*2030*/  IADD3 R12, P0, PT, R12, 0x10, RZ ;  /* 0x000000100c0c7810 */ /* 0x000fe20007f1e0ff */
[----:B------:R-:W-:Y:S02]  /*2040*/  VIADD R18, R18, 0xfffffffc ;  /* 0xfffffffc12127836 */ /* 0x000fe40000000000 */
[----:B------:R-:W-:Y:S02]  /*2050*/  VIADD R19, R19, 0x4 ;  /* 0x0000000413137836 */ /* 0x000fe40000000000 */
[----:B------:R-:W-:Y:S01]  /*2060*/  IMAD.X R13, RZ, RZ, R13, P0 ;  /* 0x000000ffff0d7224 */ /* 0x000fe200000e060d */
[----:B------:R-:W-:Y:S07]  /*2070*/  BRA.U UP0, `(.L_x_20) ;  /* 0xffffffed00087547 */ /* 0x000fee000b83ffff */
[----:B------:R-:W-:-:S05]  /*2080*/  UMOV UR6, UR7 ;  /* 0x0000000700067c82 */ /* 0x000fca0008000000 */
.L_x_11:
[----:B------:R-:W-:-:S09]  /*2090*/  UISETP.NE.AND UP0, UPT, UR8, URZ, UPT ;  /* 0x000000ff0800728c */ /* 0x000fd2000bf05270 */
[----:B------:R-:W-:Y:S05]  /*20a0*/  BRA.U !UP0, `(.L_x_21) ;  /* 0x0000000d08e07547 */ /* 0x000fea000b800000 */
[----:B------:R-:W-:Y:S01]  /*20b0*/  ISETP.NE.AND P3, PT, R10, RZ, PT ;  /* 0x000000ff0a00720c */ /* 0x000fe20003f65270 */
[----:B------:R-:W-:Y:S01]  /*20c0*/  BSSY.RECONVERGENT B0, `(.L_x_22) ;  /* 0x0000051000007945 */ /* 0x000fe20003800200 */
[----:B------:R-:W-:-:S11]  /*20d0*/  IADD3 R12, PT, PT, R5, -UR6, RZ ;  /* 0x80000006050c7c10 */ /* 0x000fd6000fffe0ff */
        /* <DEDUP_REMOVED lines=13> */
[----:B------:R-:W-:-:S04]  /*21b0*/  IMAD.HI.U32 R14, R15, R19, R14 ;  /* 0x000000130f0e7227 */ /* 0x000fc800078e000e */
[----:B------:R-:W-:-:S04]  /*21c0*/  IMAD.MOV.U32 R19, RZ, RZ, R16 ;  /* 0x000000ffff137224 */ /* 0x000fc800078e0010 */
        /* <DEDUP_REMOVED lines=14> */
[----:B------:R-:W-:Y:S02]  /*22b0*/  IABS R22, R9 ;  /* 0x0000000900167213 */ /* 0x000fe40000000000 */
[----:B------:R-:W-:Y:S02]  /*22c0*/  ISETP.GE.U32.AND P4, PT, R19, R10, PT ;  /* 0x0000000a1300720c */ /* 0x000fe40003f86070 */
[----:B------:R-:W-:Y:S02]  /*22d0*/  LOP3.LUT R13, R12, R13, RZ, 0x3c, !PT ;  /* 0x0000000d0c0d7212 */ /* 0x000fe400078e3cff */
[----:B------:R-:W-:Y:S01]  /*22e0*/  @!P6 IADD3 R16, PT, PT, R16, 0x1, RZ ;  /* 0x000000011010e810 */ /* 0x000fe20007ffe0ff */
[----:B------:R-:W1:Y:S01]  /*22f0*/  LDC R10, c[0x0][0x3b4] ;  /* 0x0000ed00ff0a7b82 */ /* 0x000e620000000800 */
[----:B------:R-:W-:-:S07]  /*2300*/  ISETP.GE.AND P6, PT, R13, RZ, PT ;  /* 0x000000ff0d00720c */ /* 0x000fce0003fc6270 */
[----:B------:R-:W-:-:S06]  /*2310*/  @P4 VIADD R16, R16, 0x1 ;  /* 0x0000000110104836 */ /* 0x000fcc0000000000 */
[----:B------:R-:W-:Y:S02]  /*2320*/  @!P6 IADD3 R16, PT, PT, -R16, RZ, RZ ;  /* 0x000000ff1010e210 */ /* 0x000fe40007ffe1ff */
[----:B0-----:R-:W-:-:S04]  /*2330*/  IABS R20, R18 ;  /* 0x0000001200147213 */ /* 0x001fc80000000000 */
[----:B------:R-:W0:Y:S08]  /*2340*/  I2F.RP R21, R20 ;  /* 0x0000001400157306 */ /* 0x000e300000209400 */
[----:B0-----:R-:W0:Y:S02]  /*2350*/  MUFU.RCP R21, R21 ;  /* 0x0000001500157308 */ /* 0x001e240000001000 */
[----:B0-----:R-:W-:-:S06]  /*2360*/  VIADD R14, R21, 0xffffffe ;  /* 0x0ffffffe150e7836 */ /* 0x001fcc0000000000 */
[----:B------:R0:W2:Y:S02]  /*2370*/  F2I.FTZ.U32.TRUNC.NTZ R15, R14 ;  /* 0x0000000e000f7305 */ /* 0x0000a4000021f000 */
[----:B0-----:R-:W-:Y:S01]  /*2380*/  IMAD.MOV.U32 R14, RZ, RZ, RZ ;  /* 0x000000ffff0e7224 */ /* 0x001fe200078e00ff */
[----:B--2---:R-:W-:-:S05]  /*2390*/  IADD3 R23, PT, PT, RZ, -R15, RZ ;  /* 0x8000000fff177210 */ /* 0x004fca0007ffe0ff */
[----:B------:R-:W-:-:S04]  /*23a0*/  IMAD R23, R23, R20, RZ ;  /* 0x0000001417177224 */ /* 0x000fc800078e02ff */
[----:B------:R-:W-:Y:S01]  /*23b0*/  IMAD.HI.U32 R23, R15, R23, R14 ;  /* 0x000000170f177227 */ /* 0x000fe200078e000e */
[----:B------:R-:W-:-:S03]  /*23c0*/  LOP3.LUT R14, R9, R18, RZ, 0x3c, !PT ;  /* 0x00000012090e7212 */ /* 0x000fc600078e3cff */
[----:B------:R-:W-:Y:S01]  /*23d0*/  IMAD.MOV.U32 R15, RZ, RZ, R22 ;  /* 0x000000ffff0f7224 */ /* 0x000fe200078e0016 */
[----:B------:R-:W-:-:S03]  /*23e0*/  ISETP.GE.AND P4, PT, R14, RZ, PT ;  /* 0x000000ff0e00720c */ /* 0x000fc60003f86270 */
[----:B------:R-:W-:-:S04]  /*23f0*/  IMAD.HI.U32 R23, R23, R15, RZ ;  /* 0x0000000f17177227 */ /* 0x000fc800078e00ff */
[----:B------:R-:W-:-:S04]  /*2400*/  IMAD.MOV R21, RZ, RZ, -R23 ;  /* 0x000000ffff157224 */ /* 0x000fc800078e0a17 */
[----:B------:R-:W-:Y:S01]  /*2410*/  IMAD R15, R20, R21, R15 ;  /* 0x00000015140f7224 */ /* 0x000fe200078e020f */
[----:B------:R-:W-:-:S04]  /*2420*/  SEL R21, R17, R16, !P0 ;  /* 0x0000001011157207 */ /* 0x000fc80004000000 */
        /* <DEDUP_REMOVED lines=17> */
[----:B------:R-:W-:Y:S02]  /*2540*/  IMAD R10, R8, R10, R13 ;  /* 0x0000000a080a7224 */ /* 0x000fe400078e020d */
[----:B------:R-:W-:Y:S02]  /*2550*/  VIADD R19, R11, UR6 ;  /* 0x000000060b137c36 */ /* 0x000fe40008000000 */
[----:B------:R-:W-:-:S03]  /*2560*/  IMAD R13, R10, R20, R21 ;  /* 0x000000140a0d7224 */ /* 0x000fc600078e0215 */
[----:B------:R-:W1:Y:S01]  /*2570*/  LDC.64 R14, c[0x0][0x380] ;  /* 0x0000e000ff0e7b82 */ /* 0x000e620000000a00 */
[----:B0-----:R-:W-:-:S06]  /*2580*/  IMAD.WIDE R16, R19, 0x4, R16 ;  /* 0x0000000413107825 */ /* 0x001fcc00078e0210 */
[----:B------:R-:W2:Y:S01]  /*2590*/  LDG.E.CONSTANT R16, desc[UR12][R16.64] ;  /* 0x0000000c10107981 */ /* 0x000ea2000c1e9900 */
[----:B-1----:R-:W-:-:S06]  /*25a0*/  IMAD.WIDE R14, R13, 0x4, R14 ;  /* 0x000000040d0e7825 */ /* 0x002fcc00078e020e */
[----:B------:R-:W2:Y:S02]  /*25b0*/  LDG.E.CONSTANT R15, desc[UR12][R14.64] ;  /* 0x0000000c0e0f7981 */ /* 0x000ea4000c1e9900 */
[----:B--2---:R-:W-:-:S07]  /*25c0*/  FFMA R2, R15, R16, R2 ;  /* 0x000000100f027223 */ /* 0x004fce0000000002 */
.L_x_23:
[----:B------:R-:W-:Y:S05]  /*25d0*/  BSYNC.RECONVERGENT B0 ;  /* 0x0000000000007941 */ /* 0x000fea0003800200 */
.L_x_22:
[----:B------:R-:W-:-:S09]  /*25e0*/  UISETP.NE.AND UP0, UPT, UR8, 0x1, UPT ;  /* 0x000000010800788c */ /* 0x000fd2000bf05270 */
[----:B------:R-:W-:Y:S05]  /*25f0*/  BRA.U !UP0, `(.L_x_21) ;  /* 0x00000009088c7547 */ /* 0x000fea000b800000 */
[----:B------:R-:W0:Y:S01]  /*2600*/  LDCU.64 UR10, c[0x0][0x388] ;  /* 0x00007100ff0a77ac */ /* 0x000e220008000a00 */
[C---:B------:R-:W-:Y:S01]  /*2610*/  IADD3 R13, P0, PT, R11.reuse, UR6, RZ ;  /* 0x000000060b0d7c10 */ /* 0x040fe2000ff1e0ff */
[----:B------:R-:W-:Y:S03]  /*2620*/  BSSY.RECONVERGENT B0, `(.L_x_24) ;  /* 0x0000051000007945 */ /* 0x000fe60003800200 */
[----:B------:R-:W-:Y:S02]  /*2630*/  LEA.HI.X.SX32 R14, R11, RZ, 0x1, P0 ;  /* 0x000000ff0b0e7211 */ /* 0x000fe400000f0eff */
[----:B0-----:R-:W-:-:S04]  /*2640*/  LEA R10, P0, R13, UR10, 0x2 ;  /* 0x0000000a0d0a7c11 */ /* 0x001fc8000f8010ff */
[----:B------:R-:W-:Y:S01]  /*2650*/  LEA.HI.X R11, R13, UR11, R14, 0x2, P0 ;  /* 0x0000000b0d0b7c11 */ /* 0x000fe200080f140e */
[----:B------:R-:W-:Y:S08]  /*2660*/  @P3 BRA `(.L_x_25) ;  /* 0x0000000400303947 */ /* 0x000ff00003800000 */
[----:B------:R-:W0:Y:S01]  /*2670*/  LDC R13, c[0x0][0x3c0] ;  /* 0x0000f000ff0d7b82 */ /* 0x000e220000000800 */
[----:B------:R-:W-:-:S06]  /*2680*/  ULOP3.LUT UR10, URZ, UR6, URZ, 0x33, !UPT ;  /* 0x00000006ff0a7292 */ /* 0x000fcc000f8e33ff */
[----:B------:R-:W-:-:S04]  /*2690*/  IADD3 R18, PT, PT, R5, UR10, RZ ;  /* 0x0000000a05127c10 */ /* 0x000fc8000fffe0ff */
[----:B------:R-:W-:Y:S02]  /*26a0*/  IABS R21, R18 ;  /* 0x0000001200157213 */ /* 0x000fe40000000000 */
[----:B------:R-:W-:Y:S02]  /*26b0*/  ISETP.GE.AND P1, PT, R18, RZ, PT ;  /* 0x000000ff1200720c */ /* 0x000fe40003f26270 */
[----:B0-----:R-:W-:-:S04]  /*26c0*/  IABS R16, R13 ;  /* 0x0000000d00107213 */ /* 0x001fc80000000000 */
[----:B------:R-:W0:Y:S08]  /*26d0*/  I2F.RP R17, R16 ;  /* 0x0000001000117306 */ /* 0x000e300000209400 */
[----:B0-----:R-:W0:Y:S02]  /*26e0*/  MUFU.RCP R17, R17 ;  /* 0x0000001100117308 */ /* 0x001e240000001000 */
[----:B0-----:R-:W-:-:S06]  /*26f0*/  VIADD R14, R17, 0xffffffe ;  /* 0x0ffffffe110e7836 */ /* 0x001fcc0000000000 */
[----:B------:R0:W1:Y:S02]  /*2700*/  F2I.FTZ.U32.TRUNC.NTZ R15, R14 ;  /* 0x0000000e000f7305 */ /* 0x000064000021f000 */
[----:B0-----:R-:W-:Y:S02]  /*2710*/  IMAD.MOV.U32 R14, RZ, RZ, RZ ;  /* 0x000000ffff0e7224 */ /* 0x001fe400078e00ff */
[----:B-1----:R-:W-:-:S04]  /*2720*/  IMAD.MOV R19, RZ, RZ, -R15 ;  /* 0x000000ffff137224 */ /* 0x002fc800078e0a0f */
[----:B------:R-:W-:-:S04]  /*2730*/  IMAD R19, R19, R16, RZ ;  /* 0x0000001013137224 */ /* 0x000fc800078e02ff */
        /* <DEDUP_REMOVED lines=10> */
[----:B------:R-:W-:Y:S02]  /*27e0*/  ISETP.NE.AND P0, PT, R13, RZ, PT ;  /* 0x000000ff0d00720c */ /* 0x000fe40003f05270 */
[----:B------:R-:W-:-:S04]  /*27f0*/  @!P1 IADD3 R14, PT, PT, -R14, RZ, RZ ;  /* 0x000000ff0e0e9210 */ /* 0x000fc80007ffe1ff */
[----:B------:R-:W-:-:S04]  /*2800*/  SEL R14, R19, R14, !P0 ;  /* 0x0000000e130e7207 */ /* 0x000fc80004000000 */
[----:B------:R-:W-:-:S13]  /*2810*/  ISETP.NE.AND P1, PT, R14, RZ, PT ;  /* 0x000000ff0e00720c */ /* 0x000fda0003f25270 */
[----:B------:R-:W-:Y:S05]  /*2820*/  @P1 BRA `(.L_x_25) ;  /* 0x0000000000c01947 */ /* 0x000fea0003800000 */
[----:B------:R-:W0:Y:S01]  /*2830*/  LDC R20, c[0x0][0x3bc] ;  /* 0x0000ef00ff147b82 */ /* 0x000e220000000800 */
[----:B------:R-:W-:Y:S01]  /*2840*/  IABS R24, R9 ;  /* 0x0000000900187213 */ /* 0x000fe20000000000 */
[----:B------:R-:W-:Y:S01]  /*2850*/  @!P6 VIADD R17, R17, 0x1 ;  /* 0x000000011111e836 */ /* 0x000fe20000000000 */
[----:B------:R-:W-:Y:S02]  /*2860*/  ISETP.GE.U32.AND P4, PT, R21, R16, PT ;  /* 0x000000101500720c */ /* 0x000fe40003f86070 */
[----:B------:R-:W-:-:S03]  /*2870*/  LOP3.LUT R13, R18, R13, RZ, 0x3c, !PT ;  /* 0x0000000d120d7212 */ /* 0x000fc600078e3cff */
[----:B------:R-:W1:Y:S01]  /*2880*/  LDC R21, c[0x0][0x3b8] ;  /* 0x0000ee00ff157b82 */ /* 0x000e620000000800 */
[----:B------:R-:W-:-:S07]  /*2890*/  ISETP.GE.AND P6, PT, R13, RZ, PT ;  /* 0x000000ff0d00720c */ /* 0x000fce0003fc6270 */
[----:B------:R-:W2:Y:S01]  /*28a0*/  LDC R18, c[0x0][0x3b4] ;  /* 0x0000ed00ff127b82 */ /* 0x000ea20000000800 */
[----:B------:R-:W-:-:S05]  /*28b0*/  @P4 VIADD R17, R17, 0x1 ;  /* 0x0000000111114836 */ /* 0x000fca0000000000 */
[----:B------:R-:W-:Y:S01]  /*28c0*/  @!P6 IMAD.MOV R17, RZ, RZ, -R17 ;  /* 0x000000ffff11e224 */ /* 0x000fe200078e0a11 */
[----:B0-----:R-:W-:-:S04]  /*28d0*/  IABS R22, R20 ;  /* 0x0000001400167213 */ /* 0x001fc80000000000 */
[----:B------:R-:W-:Y:S01]  /*28e0*/  SEL R16, R19, R17, !P0 ;  /* 0x0000001113107207 */ /* 0x000fe20004000000 */
[----:B------:R-:W0:Y:S08]  /*28f0*/  I2F.RP R23, R22 ;  /* 0x0000001600177306 */ /* 0x000e300000209400 */
[----:B0-----:R-:W0:Y:S02]  /*2900*/  MUFU.RCP R23, R23 ;  /* 0x0000001700177308 */ /* 0x001e240000001000 */
[----:B0-----:R-:W-:-:S06]  /*2910*/  VIADD R14, R23, 0xffffffe ;  /* 0x0ffffffe170e7836 */ /* 0x001fcc0000000000 */
[----:B------:R0:W3:Y:S02]  /*2920*/  F2I.FTZ.U32.TRUNC.NTZ R15, R14 ;  /* 0x0000000e000f7305 */ /* 0x0000e4000021f000 */
[----:B0-----:R-:W-:Y:S02]  /*2930*/  IMAD.MOV.U32 R14, RZ, RZ, RZ ;  /* 0x000000ffff0e7224 */ /* 0x001fe400078e00ff */
[----:B---3--:R-:W-:-:S04]  /*2940*/  IMAD.MOV R25, RZ, RZ, -R15 ;  /* 0x000000ffff197224 */ /* 0x008fc800078e0a0f */
[----:B------:R-:W-:-:S04]  /*2950*/  IMAD R25, R25, R22, RZ ;  /* 0x0000001619197224 */ /* 0x000fc800078e02ff */
[----:B------:R-:W-:Y:S01]  /*2960*/  IMAD.HI.U32 R25, R15, R25, R14 ;  /* 0x000000190f197227 */ /* 0x000fe200078e000e */
[----:B------:R-:W-:-:S03]  /*2970*/  LOP3.LUT R14, R9, R20, RZ, 0x3c, !PT ;  /* 0x00000014090e7212 */ /* 0x000fc600078e3cff */
[----:B------:R-:W-:Y:S01]  /*2980*/  IMAD.MOV.U32 R15, RZ, RZ, R24 ;  /* 0x000000ffff0f7224 */ /* 0x000fe200078e0018 */
[----:B------:R-:W-:-:S03]  /*2990*/  ISETP.GE.AND P4, PT, R14, RZ, PT ;  /* 0x000000ff0e00720c */ /* 0x000fc60003f86270 */
[----:B------:R-:W-:-:S05]  /*29a0*/  IMAD.HI.U32 R25, R25, R15, RZ ;  /* 0x0000000f19197227 */ /* 0x000fca00078e00ff */
[----:B------:R-:W-:-:S05]  /*29b0*/  IADD3 R23, PT, PT, -R25, RZ, RZ ;  /* 0x000000ff19177210 */ /* 0x000fca0007ffe1ff */
[----:B------:R-:W-:-:S05]  /*29c0*/  IMAD R15, R22, R23, R15 ;  /* 0x00000017160f7224 */ /* 0x000fca00078e020f */
[----:B------:R-:W-:-:S13]  /*29d0*/  ISETP.GT.U32.AND P1, PT, R22, R15, PT ;  /* 0x0000000f1600720c */ /* 0x000fda0003f24070 */
[----:B------:R-:W-:Y:S02]  /*29e0*/  @!P1 IMAD.IADD R15, R15, 0x1, -R22 ;  /* 0x000000010f0f9824 */ /* 0x000fe400078e0a16 */
[----:B------:R-:W-:Y:S01]  /*29f0*/  @!P1 VIADD R25, R25, 0x1 ;  /* 0x0000000119199836 */ /* 0x000fe20000000000 */
[----:B------:R-:W-:Y:S02]  /*2a00*/  ISETP.NE.AND P1, PT, R20, RZ, PT ;  /* 0x000000ff1400720c */ /* 0x000fe40003f25270 */
[----:B------:R-:W-:-:S13]  /*2a10*/  ISETP.GE.U32.AND P5, PT, R15, R22, PT ;  /* 0x000000160f00720c */ /* 0x000fda0003fa6070 */
[----:B------:R-:W-:-:S05]  /*2a20*/  @P5 IADD3 R25, PT, PT, R25, 0x1, RZ ;  /* 0x0000000119195810 */ /* 0x000fca0007ffe0ff */
[----:B------:R-:W-:-:S04]  /*2a30*/  IMAD.MOV.U32 R13, RZ, RZ, R25 ;  /* 0x000000ffff0d7224 */ /* 0x000fc800078e0019 */
[----:B------:R-:W-:Y:S01]  /*2a40*/  @!P4 IMAD.MOV R13, RZ, RZ, -R13 ;  /* 0x000000ffff0dc224 */ /* 0x000fe200078e0a0d */
[----:B------:R-:W-:Y:S02]  /*2a50*/  @!P1 LOP3.LUT R13, RZ, R20, RZ, 0x33, !PT ;  /* 0x00000014ff0d9212 */ /* 0x000fe400078e33ff */
[C---:B-1----:R-:W-:Y:S02]  /*2a60*/  ISETP.GE.AND P1, PT, R16.reuse, R21, PT ;  /* 0x000000151000720c */ /* 0x042fe40003f26270 */
[C---:B--2---:R-:W-:Y:S02]  /*2a70*/  ISETP.GE.AND P0, PT, R13.reuse, R18, PT ;  /* 0x000000120d00720c */ /* 0x044fe40003f06270 */
[----:B------:R-:W-:Y:S02]  /*2a80*/  ISETP.GT.AND P1, PT, R16, -0x1, !P1 ;  /* 0xffffffff1000780c */ /* 0x000fe40004f24270 */
[----:B------:R-:W-:-:S04]  /*2a90*/  ISETP.GT.AND P0, PT, R13, -0x1, !P0 ;  /* 0xffffffff0d00780c */ /* 0x000fc80004704270 */
[----:B------:R-:W-:-:S13]  /*2aa0*/  PLOP3.LUT P0, PT, P0, P1, PT, 0x80, 0x8 ;  /* 0x000000000008781c */ /* 0x000fda0000703070 */
[----:B------:R-:W-:Y:S05]  /*2ab0*/  @!P0 BRA `(.L_x_25) ;  /* 0x00000000001c8947 */ /* 0x000fea0003800000 */
[----:B------:R-:W0:Y:S01]  /*2ac0*/  LDC.64 R14, c[0x0][0x380] ;  /* 0x0000e000ff0e7b82 */ /* 0x000e220000000a00 */
[----:B------:R-:W-:-:S04]  /*2ad0*/  IMAD R13, R8, R18, R13 ;  /* 0x00000012080d7224 */ /* 0x000fc800078e020d */
[----:B------:R-:W-:-:S04]  /*2ae0*/  IMAD R13, R13, R21, R16 ;  /* 0x000000150d0d7224 */ /* 0x000fc800078e0210 */
[----:B0-----:R-:W-:Y:S02]  /*2af0*/  IMAD.WIDE R14, R13, 0x4, R14 ;  /* 0x000000040d0e7825 */ /* 0x001fe400078e020e */
[----:B------:R-:W2:Y:S04]  /*2b00*/  LDG.E.CONSTANT R13, desc[UR12][R10.64+0x4] ;  /* 0x0000040c0a0d7981 */ /* 0x000ea8000c1e9900 */
[----:B------:R-:W2:Y:S02]  /*2b10*/  LDG.E.CONSTANT R15, desc[UR12][R14.64] ;  /* 0x0000000c0e0f7981 */ /* 0x000ea4000c1e9900 */
[----:B--2---:R-:W-:-:S07]  /*2b20*/  FFMA R2, R15, R13, R2 ;  /* 0x0000000d0f027223 */ /* 0x004fce0000000002 */
.L_x_25:
[----:B------:R-:W-:Y:S05]  /*2b30*/  BSYNC.RECONVERGENT B0 ;  /* 0x0000000000007941 */ /* 0x000fea0003800200 */
.L_x_24:
[----:B------:R-:W-:-:S09]  /*2b40*/  UISETP.NE.AND UP0, UPT, UR8, 0x2, UPT ;  /* 0x000000020800788c */ /* 0x000fd2000bf05270 */
[----:B------:R-:W-:Y:S05]  /*2b50*/  BRA.U !UP0, `(.L_x_21) ;  /* 0x0000000508347547 */ /* 0x000fea000b800000 */
[----:B------:R-:W-:Y:S04]  /*2b60*/  BSSY.RECONVERGENT B0, `(.L_x_21) ;  /* 0x000004c000007945 */ /* 0x000fe80003800200 */
[----:B------:R-:W-:Y:S05]  /*2b70*/  @P3 BRA `(.L_x_26) ;  /* 0x0000000400283947 */ /* 0x000fea0003800000 */
[----:B------:R-:W0:Y:S01]  /*2b80*/  LDC R14, c[0x0][0x3c0] ;  /* 0x0000f000ff0e7b82 */ /* 0x000e220000000800 */
[----:B------:R-:W-:Y:S02]  /*2b90*/  VIADD R17, R12, 0xfffffffe ;  /* 0xfffffffe0c117836 */ /* 0x000fe40000000000 */
[----:B------:R-:W-:-:S03]  /*2ba0*/  IMAD.MOV.U32 R12, RZ, RZ, RZ ;  /* 0x000000ffff0c7224 */ /* 0x000fc600078e00ff */
[----:B------:R-:W-:Y:S02]  /*2bb0*/  IABS R22, R17 ;  /* 0x0000001100167213 */ /* 0x000fe40000000000 */
[----:B------:R-:W-:Y:S02]  /*2bc0*/  ISETP.GE.AND P3, PT, R17, RZ, PT ;  /* 0x000000ff1100720c */ /* 0x000fe40003f66270 */
[----:B0-----:R-:W-:Y:S02]  /*2bd0*/  IABS R15, R14 ;  /* 0x0000000e000f7213 */ /* 0x001fe40000000000 */
[----:B------:R-:W-:Y:S02]  /*2be0*/  ISETP.NE.AND P1, PT, R14, RZ, PT ;  /* 0x000000ff0e00720c */ /* 0x000fe40003f25270 */
[----:B------:R-:W0:Y:S08]  /*2bf0*/  I2F.RP R16, R15 ;  /* 0x0000000f00107306 */ /* 0x000e300000209400 */
[----:B0-----:R-:W0:Y:S02]  /*2c00*/  MUFU.RCP R16, R16 ;  /* 0x0000001000107308 */ /* 0x001e240000001000 */
[----:B0-----:R-:W-:-:S06]  /*2c10*/  VIADD R13, R16, 0xffffffe ;  /* 0x0ffffffe100d7836 */ /* 0x001fcc0000000000 */
[----:B------:R-:W0:Y:S02]  /*2c20*/  F2I.FTZ.U32.TRUNC.NTZ R13, R13 ;  /* 0x0000000d000d7305 */ /* 0x000e24000021f000 */
[----:B0-----:R-:W-:-:S05]  /*2c30*/  IADD3 R18, PT, PT, RZ, -R13, RZ ;  /* 0x8000000dff127210 */ /* 0x001fca0007ffe0ff */
[----:B------:R-:W-:Y:S01]  /*2c40*/  IMAD R19, R18, R15, RZ ;  /* 0x0000000f12137224 */ /* 0x000fe200078e02ff */
[----:B------:R-:W-:-:S03]  /*2c50*/  LOP3.LUT R18, RZ, R14, RZ, 0x33, !PT ;  /* 0x0000000eff127212 */ /* 0x000fc600078e33ff */
[----:B------:R-:W-:-:S06]  /*2c60*/  IMAD.HI.U32 R19, R13, R19, R12 ;  /* 0x000000130d137227 */ /* 0x000fcc00078e000c */
[----:B------:R-:W-:-:S04]  /*2c70*/  IMAD.HI.U32 R16, R19, R22, RZ ;  /* 0x0000001613107227 */ /* 0x000fc800078e00ff */
[----:B------:R-:W-:-:S04]  /*2c80*/  IMAD.MOV R12, RZ, RZ, -R16 ;  /* 0x000000ffff0c7224 */ /* 0x000fc800078e0a10 */
[----:B------:R-:W-:-:S05]  /*2c90*/  IMAD R22, R15, R12, R22 ;  /* 0x0000000c0f167224 */ /* 0x000fca00078e0216 */
[----:B------:R-:W-:-:S13]  /*2ca0*/  ISETP.GT.U32.AND P6, PT, R15, R22, PT ;  /* 0x000000160f00720c */ /* 0x000fda0003fc4070 */
[----:B------:R-:W-:-:S04]  /*2cb0*/  @!P6 IADD3 R22, PT, PT, R22, -R15, RZ ;  /* 0x8000000f1616e210 */ /* 0x000fc80007ffe0ff */
[----:B------:R-:W-:Y:S01]  /*2cc0*/  ISETP.GT.U32.AND P0, PT, R15, R22, PT ;  /* 0x000000160f00720c */ /* 0x000fe20003f04070 */
[----:B------:R-:W-:-:S05]  /*2cd0*/  IMAD.IADD R13, R22, 0x1, -R15 ;  /* 0x00000001160d7824 */ /* 0x000fca00078e0a0f */
[----:B------:R-:W-:-:S05]  /*2ce0*/  SEL R13, R13, R22, !P0 ;  /* 0x000000160d0d7207 */ /* 0x000fca0004000000 */
[----:B------:R-:W-:-:S05]  /*2cf0*/  @!P3 IMAD.MOV R13, RZ, RZ, -R13 ;  /* 0x000000ffff0db224 */ /* 0x000fca00078e0a0d */
[----:B------:R-:W-:-:S04]  /*2d00*/  SEL R13, R18, R13, !P1 ;  /* 0x0000000d120d7207 */ /* 0x000fc80004800000 */
[----:B------:R-:W-:-:S13]  /*2d10*/  ISETP.NE.AND P0, PT, R13, RZ, PT ;  /* 0x000000ff0d00720c */ /* 0x000fda0003f05270 */
[----:B------:R-:W-:Y:S05]  /*2d20*/  @P0 BRA `(.L_x_26) ;  /* 0x0000000000bc0947 */ /* 0x000fea0003800000 */
[----:B------:R-:W0:Y:S01]  /*2d30*/  LDC R20, c[0x0][0x3bc] ;  /* 0x0000ef00ff147b82 */ /* 0x000e220000000800 */
[----:B------:R-:W-:Y:S02]  /*2d40*/  ISETP.GE.U32.AND P4, PT, R22, R15, PT ;  /* 0x0000000f1600720c */ /* 0x000fe40003f86070 */
[----:B------:R-:W-:Y:S02]  /*2d50*/  LOP3.LUT R14, R17, R14, RZ, 0x3c, !PT ;  /* 0x0000000e110e7212 */ /* 0x000fe400078e3cff */
[----:B------:R-:W-:Y:S02]  /*2d60*/  @!P6 IADD3 R16, PT, PT, R16, 0x1, RZ ;  /* 0x000000011010e810 */ /* 0x000fe40007ffe0ff */
[----:B------:R-:W-:Y:S01]  /*2d70*/  ISETP.GE.AND P3, PT, R14, RZ, PT ;  /* 0x000000ff0e00720c */ /* 0x000fe20003f66270 */
[----:B------:R-:W1:Y:S06]  /*2d80*/  LDC R15, c[0x0][0x3b8] ;  /* 0x0000ee00ff0f7b82 */ /* 0x000e6c0000000800 */
[----:B------:R-:W-:-:S02]  /*2d90*/  @P4 VIADD R16, R16, 0x1 ;  /* 0x0000000110104836 */ /* 0x000fc40000000000 */
[----:B------:R-:W2:Y:S04]  /*2da0*/  LDC R22, c[0x0][0x3b4] ;  /* 0x0000ed00ff167b82 */ /* 0x000ea80000000800 */
[----:B------:R-:W-:Y:S01]  /*2db0*/  @!P3 IMAD.MOV R16, RZ, RZ, -R16 ;  /* 0x000000ffff10b224 */ /* 0x000fe200078e0a10 */
[----:B0-----:R-:W-:Y:S02]  /*2dc0*/  IABS R19, R20 ;  /* 0x0000001400137213 */ /* 0x001fe40000000000 */
[----:B------:R-:W-:Y:S02]  /*2dd0*/  ISETP.NE.AND P4, PT, R20, RZ, PT ;  /* 0x000000ff1400720c */ /* 0x000fe40003f85270 */
[----:B------:R-:W0:Y:S01]  /*2de0*/  I2F.RP R21, R19 ;  /* 0x0000001300157306 */ /* 0x000e220000209400 */
[----:B------:R-:W-:-:S04]  /*2df0*/  SEL R16, R18, R16, !P1 ;  /* 0x0000001012107207 */ /* 0x000fc80004800000 */
[----:B-1----:R-:W-:-:S04]  /*2e00*/  ISETP.GE.AND P1, PT, R16, R15, PT ;  /* 0x0000000f1000720c */ /* 0x002fc80003f26270 */
[----:B------:R-:W-:Y:S01]  /*2e10*/  ISETP.GT.AND P1, PT, R16, -0x1, !P1 ;  /* 0xffffffff1000780c */ /* 0x000fe20004f24270 */
[----:B0-----:R-:W0:Y:S02]  /*2e20*/  MUFU.RCP R21, R21 ;  /* 0x0000001500157308 */ /* 0x001e240000001000 */
[----:B0-----:R-:W-:-:S06]  /*2e30*/  VIADD R12, R21, 0xffffffe ;  /* 0x0ffffffe150c7836 */ /* 0x001fcc0000000000 */
[----:B------:R0:W1:Y:S02]  /*2e40*/  F2I.FTZ.U32.TRUNC.NTZ R13, R12 ;  /* 0x0000000c000d7305 */ /* 0x000064000021f000 */
[----:B0-----:R-:W-:Y:S01]  /*2e50*/  IMAD.MOV.U32 R12, RZ, RZ, RZ ;  /* 0x000000ffff0c7224 */ /* 0x001fe200078e00ff */
[----:B-1----:R-:W-:-:S05]  /*2e60*/  IADD3 R24, PT, PT, RZ, -R13, RZ ;  /* 0x8000000dff187210 */ /* 0x002fca0007ffe0ff */
[----:B------:R-:W-:Y:S01]  /*2e70*/  IMAD R23, R24, R19, RZ ;  /* 0x0000001318177224 */ /* 0x000fe200078e02ff */
[----:B------:R-:W-:Y:S02]  /*2e80*/  IABS R24, R9 ;  /* 0x0000000900187213 */ /* 0x000fe40000000000 */
[----:B------:R-:W-:Y:S01]  /*2e90*/  LOP3.LUT R9, R9, R20, RZ, 0x3c, !PT ;  /* 0x0000001409097212 */ /* 0x000fe200078e3cff */
[----:B------:R-:W-:-:S03]  /*2ea0*/  IMAD.HI.U32 R23, R13, R23, R12 ;  /* 0x000000170d177227 */ /* 0x000fc600078e000c */
[----:B------:R-:W-:-:S03]  /*2eb0*/  ISETP.GE.AND P6, PT, R9, RZ, PT ;  /* 0x000000ff0900720c */ /* 0x000fc60003fc6270 */
[----:B------:R-:W-:-:S04]  /*2ec0*/  IMAD.HI.U32 R23, R23, R24, RZ ;  /* 0x0000001817177227 */ /* 0x000fc800078e00ff */
[----:B------:R-:W-:-:S04]  /*2ed0*/  IMAD.MOV R13, RZ, RZ, -R23 ;  /* 0x000000ffff0d7224 */ /* 0x000fc800078e0a17 */
[----:B------:R-:W-:-:S05]  /*2ee0*/  IMAD R24, R19, R13, R24 ;  /* 0x0000000d13187224 */ /* 0x000fca00078e0218 */
[----:B------:R-:W-:-:S13]  /*2ef0*/  ISETP.GT.U32.AND P5, PT, R19, R24, PT ;  /* 0x000000181300720c */ /* 0x000fda0003fa4070 */
[----:B------:R-:W-:Y:S02]  /*2f00*/  @!P5 IMAD.IADD R24, R24, 0x1, -R19 ;  /* 0x000000011818d824 */ /* 0x000fe400078e0a13 */
[----:B------:R-:W-:-:S03]  /*2f10*/  @!P5 VIADD R23, R23, 0x1 ;  /* 0x000000011717d836 */ /* 0x000fc60000000000 */
[----:B------:R-:W-:-:S13]  /*2f20*/  ISETP.GE.U32.AND P0, PT, R24, R19, PT ;  /* 0x000000131800720c */ /* 0x000fda0003f06070 */
[----:B------:R-:W-:-:S05]  /*2f30*/  @P0 VIADD R23, R23, 0x1 ;  /* 0x0000000117170836 */ /* 0x000fca0000000000 */
[----:B------:R-:W-:-:S05]  /*2f40*/  MOV R9, R23 ;  /* 0x0000001700097202 */ /* 0x000fca0000000f00 */
[----:B------:R-:W-:Y:S01]  /*2f50*/  @!P6 IMAD.MOV R9, RZ, RZ, -R9 ;  /* 0x000000ffff09e224 */ /* 0x000fe200078e0a09 */
[----:B------:R-:W-:-:S04]  /*2f60*/  @!P4 LOP3.LUT R9, RZ, R20, RZ, 0x33, !PT ;  /* 0x00000014ff09c212 */ /* 0x000fc800078e33ff */
[----:B--2---:R-:W-:-:S04]  /*2f70*/  ISETP.GE.AND P0, PT, R9, R22, PT ;  /* 0x000000160900720c */ /* 0x004fc80003f06270 */
[----:B------:R-:W-:-:S04]  /*2f80*/  ISETP.GT.AND P0, PT, R9, -0x1, !P0 ;  /* 0xffffffff0900780c */ /* 0x000fc80004704270 */
[----:B------:R-:W-:-:S13]  /*2f90*/  PLOP3.LUT P0, PT, P0, P1, PT, 0x80, 0x8 ;  /* 0x000000000008781c */ /* 0x000fda0000703070 */
[----:B------:R-:W-:Y:S05]  /*2fa0*/  @!P0 BRA `(.L_x_26) ;  /* 0x00000000001c8947 */ /* 0x000fea0003800000 */
[----:B------:R-:W0:Y:S01]  /*2fb0*/  LDC.64 R12, c[0x0][0x380] ;  /* 0x0000e000ff0c7b82 */ /* 0x000e220000000a00 */
[----:B------:R-:W-:Y:S01]  /*2fc0*/  IMAD R9, R8, R22, R9 ;  /* 0x0000001608097224 */ /* 0x000fe200078e0209 */
[----:B------:R-:W2:Y:S03]  /*2fd0*/  LDG.E.CONSTANT R10, desc[UR12][R10.64+0x8] ;  /* 0x0000080c0a0a7981 */ /* 0x000ea6000c1e9900 */
[----:B------:R-:W-:-:S04]  /*2fe0*/  IMAD R9, R9, R15, R16 ;  /* 0x0000000f09097224 */ /* 0x000fc800078e0210 */
[----:B0-----:R-:W-:-:S06]  /*2ff0*/  IMAD.WIDE R12, R9, 0x4, R12 ;  /* 0x00000004090c7825 */ /* 0x001fcc00078e020c */
[----:B------:R-:W2:Y:S02]  /*3000*/  LDG.E.CONSTANT R13, desc[UR12][R12.64] ;  /* 0x0000000c0c0d7981 */ /* 0x000ea4000c1e9900 */
[----:B--2---:R-:W-:-:S07]  /*3010*/  FFMA R2, R13, R10, R2 ;  /* 0x0000000a0d027223 */ /* 0x004fce0000000002 */
.L_x_26:
[----:B------:R-:W-:Y:S05]  /*3020*/  BSYNC.RECONVERGENT B0 ;  /* 0x0000000000007941 */ /* 0x000fea0003800200 */
.L_x_21:
[----:B------:R-:W0:Y:S01]  /*3030*/  LDCU UR6, c[0x0][0x3ac] ;  /* 0x00007580ff0677ac */ /* 0x000e220008000800 */
[----:B------:R-:W-:-:S04]  /*3040*/  UIADD3 UR5, UPT, UPT, UR5, 0x1, URZ ;  /* 0x0000000105057890 */ /* 0x000fc8000fffe0ff */
[----:B0-----:R-:W-:-:S09]  /*3050*/  UISETP.NE.AND UP0, UPT, UR5, UR6, UPT ;  /* 0x000000060500728c */ /* 0x001fd2000bf05270 */
[----:B------:R-:W-:Y:S05]  /*3060*/  BRA.U UP0, `(.L_x_27) ;  /* 0xffffffd900747547 */ /* 0x000fea000b83ffff */
[----:B------:R-:W-:Y:S05]  /*3070*/  @P2 BRA `(.L_x_28) ;  /* 0xffffffd800542947 */ /* 0x000fea000383ffff */
.L_x_10:
[----:B------:R-:W0:Y:S02]  /*3080*/  LDC.64 R4, c[0x0][0x390] ;  /* 0x0000e400ff047b82 */ /* 0x000e240000000a00 */
[----:B0-----:R-:W-:-:S05]  /*3090*/  IMAD.WIDE R4, R0, 0x4, R4 ;  /* 0x0000000400047825 */ /* 0x001fca00078e0204 */
[----:B------:R-:W-:Y:S01]  /*30a0*/  STG.E desc[UR12][R4.64], R2 ;  /* 0x0000000204007986 */ /* 0x000fe2000c10190c */
[----:B------:R-:W-:Y:S05]  /*30b0*/  EXIT ;  /* 0x000000000000794d */ /* 0x000fea0003800000 */
.L_x_29:
        /* <DEDUP_REMOVED lines=12> */
.L_x_31:


//--------------------- .nv.shared.reserved.0     --------------------------
	.section	.nv.shared.reserved.0,"aw",@nobits
	.weak		__nv_reservedSMEM_offset_0_alias
	.size		__nv_reservedSMEM_offset_0_alias, 0, 64
	.other		__nv_reservedSMEM_offset_0_alias,@"STO_CUDA_RESERVED_SHARED STV_DEFAULT"
__nv_reservedSMEM_offset_0_alias:
	.zero		0
	.zero		64


//--------------------- .nv.constant0.conv2d_weight_grad --------------------------
	.section	.nv.constant0.conv2d_weight_grad,"a",@progbits
	.sectionflags	@""
	.align	4
.nv.constant0.conv2d_weight_grad:
	.zero		972


//--------------------- .nv.constant0.conv2d_input_grad --------------------------
	.section	.nv.constant0.conv2d_input_grad,"a",@progbits
	.sectionflags	@""
	.align	4
.nv.constant0.conv2d_input_grad:
	.zero		972


//--------------------- SYMBOLS --------------------------

	.type		.nv.reservedSmem.offset0,@object
	.size		.nv.reservedSmem.offset0,0x4
